	.target	sm_90a

	.elftype	@"ET_EXEC"


//--------------------- .note.nv.tkinfo           --------------------------
	.section	.note.nv.tkinfo,"",@"SHT_NOTE"
	.sectionflags	@"SHF_NOTE_NV_TKINFO"
	.tkinfo
        /*0018*/ 	.word	0x00000002
        /*0030*/ 	.string	""
        /*0030*/ 	.string	"ptxas"
        /*0030*/ 	.string	"Cuda compilation tools, release 13.0, V13.0.88"
        /*0030*/ 	.string	"Build cuda_13.0.r13.0/compiler.36424714_0"
        /*0030*/ 	.string	"-arch sm_90a -m 64 "



//--------------------- .note.nv.cuinfo           --------------------------
	.section	.note.nv.cuinfo,"",@"SHT_NOTE"
	.sectionflags	@"SHF_NOTE_NV_CUINFO"
        /*0018*/ 	.short	0x0002
        /*001a*/ 	.short	0x005a
        /*001c*/ 	.short	0x0082
	.zero		2


//--------------------- .nv.info                  --------------------------
	.section	.nv.info,"",@"SHT_CUDA_INFO"
	.align	4


	//----- nvinfo : EIATTR_REGCOUNT
	.align		4
        /*0000*/ 	.byte	0x04, 0x2f
        /*0002*/ 	.short	(.L_15 - .L_14)
	.align		4
.L_14:
        /*0004*/ 	.word	index@(_ZN7cutlass13device_kernelINS_4gemm6kernel13GemmUniversalIN4cute5tupleIJiiiiEEENS1_10collective13CollectiveMmaINS1_34MainloopSm90TmaGmmaWarpSpecializedILi23ENS5_IJNS4_1CILi1EEESB_SB_EEENS1_35KernelTmaWarpSpecializedCooperativeEEENS5_IJNSA_ILi128EEENSA_ILi176EEENSA_ILi16EEEEEENS_10bfloat16_tENS5_IJlSB_lEEESJ_SK_NS4_8TiledMMAINS4_8MMA_AtomIJNS4_4SM904GMMA27MMA_64x16x16_F32BF16BF16_SSILNSO_5MajorE0ELSQ_0ELNSO_7ScaleInE1ELSR_1EEEEEENS4_6LayoutINS5_IJNSA_ILi2EEESB_SB_EEENS5_IJSB_NSA_ILi0EEESX_EEEEENS5_IJNS4_10UnderscoreES10_S10_EEEEENS4_13SM90_TMA_LOADENS4_14ComposedLayoutINS4_7SwizzleILi1ELi4ELi3EEENS4_18smem_ptr_flag_bitsILi16EEENSU_INS5_IJNSA_ILi8EEESH_EEENS5_IJSH_SB_EEEEEEEvNS4_8identityES13_S1D_vS1E_EENS_8epilogue10collective6detail29Sm90TmaWarpSpecializedAdapterINS1H_15DefaultEpilogueISJ_SK_SK_NS1G_6thread17LinearCombinationISJ_Li1EffLNS1L_9ScaleType4KindE0ELNS_15FloatRoundStyleE2ESJ_EENS1_15EpilogueDefaultEEEEEvvEEEEvNT_6ParamsE)
        /*0008*/ 	.word	0x000000a8


	//----- nvinfo : EIATTR_FRAME_SIZE
	.align		4
.L_15:
        /*000c*/ 	.byte	0x04, 0x11
        /*000e*/ 	.short	(.L_17 - .L_16)
	.align		4
.L_16:
        /*0010*/ 	.word	index@(_ZN7cutlass13device_kernelINS_4gemm6kernel13GemmUniversalIN4cute5tupleIJiiiiEEENS1_10collective13CollectiveMmaINS1_34MainloopSm90TmaGmmaWarpSpecializedILi23ENS5_IJNS4_1CILi1EEESB_SB_EEENS1_35KernelTmaWarpSpecializedCooperativeEEENS5_IJNSA_ILi128EEENSA_ILi176EEENSA_ILi16EEEEEENS_10bfloat16_tENS5_IJlSB_lEEESJ_SK_NS4_8TiledMMAINS4_8MMA_AtomIJNS4_4SM904GMMA27MMA_64x16x16_F32BF16BF16_SSILNSO_5MajorE0ELSQ_0ELNSO_7ScaleInE1ELSR_1EEEEEENS4_6LayoutINS5_IJNSA_ILi2EEESB_SB_EEENS5_IJSB_NSA_ILi0EEESX_EEEEENS5_IJNS4_10UnderscoreES10_S10_EEEEENS4_13SM90_TMA_LOADENS4_14ComposedLayoutINS4_7SwizzleILi1ELi4ELi3EEENS4_18smem_ptr_flag_bitsILi16EEENSU_INS5_IJNSA_ILi8EEESH_EEENS5_IJSH_SB_EEEEEEEvNS4_8identityES13_S1D_vS1E_EENS_8epilogue10collective6detail29Sm90TmaWarpSpecializedAdapterINS1H_15DefaultEpilogueISJ_SK_SK_NS1G_6thread17LinearCombinationISJ_Li1EffLNS1L_9ScaleType4KindE0ELNS_15FloatRoundStyleE2ESJ_EENS1_15EpilogueDefaultEEEEEvvEEEEvNT_6ParamsE)
        /*0014*/ 	.word	0x00000000


	//----- nvinfo : EIATTR_MIN_STACK_SIZE
	.align		4
.L_17:
        /*0018*/ 	.byte	0x04, 0x12
        /*001a*/ 	.short	(.L_19 - .L_18)
	.align		4
.L_18:
        /*001c*/ 	.word	index@(_ZN7cutlass13device_kernelINS_4gemm6kernel13GemmUniversalIN4cute5tupleIJiiiiEEENS1_10collective13CollectiveMmaINS1_34MainloopSm90TmaGmmaWarpSpecializedILi23ENS5_IJNS4_1CILi1EEESB_SB_EEENS1_35KernelTmaWarpSpecializedCooperativeEEENS5_IJNSA_ILi128EEENSA_ILi176EEENSA_ILi16EEEEEENS_10bfloat16_tENS5_IJlSB_lEEESJ_SK_NS4_8TiledMMAINS4_8MMA_AtomIJNS4_4SM904GMMA27MMA_64x16x16_F32BF16BF16_SSILNSO_5MajorE0ELSQ_0ELNSO_7ScaleInE1ELSR_1EEEEEENS4_6LayoutINS5_IJNSA_ILi2EEESB_SB_EEENS5_IJSB_NSA_ILi0EEESX_EEEEENS5_IJNS4_10UnderscoreES10_S10_EEEEENS4_13SM90_TMA_LOADENS4_14ComposedLayoutINS4_7SwizzleILi1ELi4ELi3EEENS4_18smem_ptr_flag_bitsILi16EEENSU_INS5_IJNSA_ILi8EEESH_EEENS5_IJSH_SB_EEEEEEEvNS4_8identityES13_S1D_vS1E_EENS_8epilogue10collective6detail29Sm90TmaWarpSpecializedAdapterINS1H_15DefaultEpilogueISJ_SK_SK_NS1G_6thread17LinearCombinationISJ_Li1EffLNS1L_9ScaleType4KindE0ELNS_15FloatRoundStyleE2ESJ_EENS1_15EpilogueDefaultEEEEEvvEEEEvNT_6ParamsE)
        /*0020*/ 	.word	0x00000000
.L_19:


//--------------------- .nv.compat                --------------------------
	.section	.nv.compat,"",@"SHT_CUDA_COMPAT_INFO"
	.align	4
        /*0000*/ 	.byte	0x02, 0x09, 0x01, 0x00, 0x02, 0x02, 0x04, 0x00, 0x02, 0x05, 0x05, 0x00, 0x03, 0x07, 0x01, 0x01
        /*0010*/ 	.byte	0x02, 0x03, 0x01, 0x00, 0x02, 0x06, 0x01, 0x00, 0x04, 0x0b, 0x08, 0x00, 0x00, 0x00, 0x00, 0x00
        /*0020*/ 	.byte	0x00, 0x00, 0x00, 0x00


//--------------------- .nv.info._ZN7cutlass13device_kernelINS_4gemm6kernel13GemmUniversalIN4cute5tupleIJiiiiEEENS1_10collective13CollectiveMmaINS1_34MainloopSm90TmaGmmaWarpSpecializedILi23ENS5_IJNS4_1CILi1EEESB_SB_EEENS1_35KernelTmaWarpSpecializedCooperativeEEENS5_IJNSA_ILi128EEENSA_ILi176EEENSA_ILi16EEEEEENS_10bfloat16_tENS5_IJlSB_lEEESJ_SK_NS4_8TiledMMAINS4_8MMA_AtomIJNS4_4SM904GMMA27MMA_64x16x16_F32BF16BF16_SSILNSO_5MajorE0ELSQ_0ELNSO_7ScaleInE1ELSR_1EEEEEENS4_6LayoutINS5_IJNSA_ILi2EEESB_SB_EEENS5_IJSB_NSA_ILi0EEESX_EEEEENS5_IJNS4_10UnderscoreES10_S10_EEEEENS4_13SM90_TMA_LOADENS4_14ComposedLayoutINS4_7SwizzleILi1ELi4ELi3EEENS4_18smem_ptr_flag_bitsILi16EEENSU_INS5_IJNSA_ILi8EEESH_EEENS5_IJSH_SB_EEEEEEEvNS4_8identityES13_S1D_vS1E_EENS_8epilogue10collective6detail29Sm90TmaWarpSpecializedAdapterINS1H_15DefaultEpilogueISJ_SK_SK_NS1G_6thread17LinearCombinationISJ_Li1EffLNS1L_9ScaleType4KindE0ELNS_15FloatRoundStyleE2ESJ_EENS1_15EpilogueDefaultEEEEEvvEEEEvNT_6ParamsE --------------------------
	.section	.nv.info._ZN7cutlass13device_kernelINS_4gemm6kernel13GemmUniversalIN4cute5tupleIJiiiiEEENS1_10collective13CollectiveMmaINS1_34MainloopSm90TmaGmmaWarpSpecializedILi23ENS5_IJNS4_1CILi1EEESB_SB_EEENS1_35KernelTmaWarpSpecializedCooperativeEEENS5_IJNSA_ILi128EEENSA_ILi176EEENSA_ILi16EEEEEENS_10bfloat16_tENS5_IJlSB_lEEESJ_SK_NS4_8TiledMMAINS4_8MMA_AtomIJNS4_4SM904GMMA27MMA_64x16x16_F32BF16BF16_SSILNSO_5MajorE0ELSQ_0ELNSO_7ScaleInE1ELSR_1EEEEEENS4_6LayoutINS5_IJNSA_ILi2EEESB_SB_EEENS5_IJSB_NSA_ILi0EEESX_EEEEENS5_IJNS4_10UnderscoreES10_S10_EEEEENS4_13SM90_TMA_LOADENS4_14ComposedLayoutINS4_7SwizzleILi1ELi4ELi3EEENS4_18smem_ptr_flag_bitsILi16EEENSU_INS5_IJNSA_ILi8EEESH_EEENS5_IJSH_SB_EEEEEEEvNS4_8identityES13_S1D_vS1E_EENS_8epilogue10collective6detail29Sm90TmaWarpSpecializedAdapterINS1H_15DefaultEpilogueISJ_SK_SK_NS1G_6thread17LinearCombinationISJ_Li1EffLNS1L_9ScaleType4KindE0ELNS_15FloatRoundStyleE2ESJ_EENS1_15EpilogueDefaultEEEEEvvEEEEvNT_6ParamsE,"",@"SHT_CUDA_INFO"
	.sectionflags	@""
	.align	4


	//----- nvinfo : EIATTR_CUDA_API_VERSION
	.align		4
        /*0000*/ 	.byte	0x04, 0x37
        /*0002*/ 	.short	(.L_21 - .L_20)
.L_20:
        /*0004*/ 	.word	0x00000082


	//----- nvinfo : EIATTR_KPARAM_INFO
	.align		4
.L_21:
        /*0008*/ 	.byte	0x04, 0x17
        /*000a*/ 	.short	(.L_23 - .L_22)
.L_22:
        /*000c*/ 	.word	0x00000000
        /*0010*/ 	.short	0x0000
        /*0012*/ 	.short	0x0070
        /*0014*/ 	.byte	0x00, 0xf0, 0x01, 0x10


	//----- nvinfo : EIATTR_SPARSE_MMA_MASK
	.align		4
.L_23:
        /*0018*/ 	.byte	0x03, 0x50
        /*001a*/ 	.short	0x0000


	//----- nvinfo : EIATTR_MAXREG_COUNT
	.align		4
        /*001c*/ 	.byte	0x03, 0x1b
        /*001e*/ 	.short	0x00a8


	//----- nvinfo : EIATTR_NUM_BARRIERS
	.align		4
        /*0020*/ 	.byte	0x02, 0x4c
        /*0022*/ 	.byte	0x01
	.zero		1


	//----- nvinfo : EIATTR_EXTERNS
	.align		4
        /*0024*/ 	.byte	0x04, 0x0f
        /*0026*/ 	.short	(.L_25 - .L_24)


	//   ....[0]....
	.align		4
.L_24:
        /*0028*/ 	.word	index@(__assertfail)


	//----- nvinfo : EIATTR_MERCURY_ISA_VERSION
	.align		4
.L_25:
        /*002c*/ 	.byte	0x03, 0x5f
        /*002e*/ 	.short	0x0101


	//----- nvinfo : EIATTR_INT_WARP_WIDE_INSTR_OFFSETS
	.align		4
        /*0030*/ 	.byte	0x04, 0x31
        /*0032*/ 	.short	(.L_27 - .L_26)


	//   ....[0]....
.L_26:
        /*0034*/ 	.word	0x00000640


	//   ....[1]....
        /*0038*/ 	.word	0x00000670


	//   ....[2]....
        /*003c*/ 	.word	0x00000750


	//----- nvinfo : EIATTR_COOP_GROUP_MASK_REGIDS
	.align		4
.L_27:
        /*0040*/ 	.byte	0x04, 0x29
        /*0042*/ 	.short	(.L_29 - .L_28)


	//   ....[0]....
.L_28:
        /*0044*/ 	.word	0xffffffff


	//   ....[1]....
        /*0048*/ 	.word	0xffffffff


	//   ....[2]....
        /*004c*/ 	.word	0xffffffff


	//   ....[3]....
        /*0050*/ 	.word	0xffffffff


	//   ....[4]....
        /*0054*/ 	.word	0xffffffff


	//----- nvinfo : EIATTR_COOP_GROUP_INSTR_OFFSETS
	.align		4
.L_29:
        /*0058*/ 	.byte	0x04, 0x28
        /*005a*/ 	.short	(.L_31 - .L_30)


	//   ....[0]....
.L_30:
        /*005c*/ 	.word	0x00000060


	//   ....[1]....
        /*0060*/ 	.word	0x00000070


	//   ....[2]....
        /*0064*/ 	.word	0x00000130


	//   ....[3]....
        /*0068*/ 	.word	0x00000550


	//   ....[4]....
        /*006c*/ 	.word	0x00001200


	//----- nvinfo : EIATTR_REG_RECONFIG
	.align		4
.L_31:
        /*0070*/ 	.byte	0x01, 0x54
	.zero		2


	//----- nvinfo : EIATTR_SYSCALL_OFFSETS
	.align		4
        /*0074*/ 	.byte	0x04, 0x46
        /*0076*/ 	.short	(.L_33 - .L_32)


	//   ....[0]....
.L_32:
        /*0078*/ 	.word	0x000013c0


	//----- nvinfo : EIATTR_MBARRIER_INSTR_OFFSETS
	.align		4
.L_33:
        /*007c*/ 	.byte	0x04, 0x39
        /*007e*/ 	.short	(.L_35 - .L_34)


	//   ....[0]....
.L_34:
        /*0080*/ 	.word	0x00000250
        /*0084*/ 	.word	0x000000ff
        /*0088*/ 	.word	0x00000000
        /*008c*/ 	.short	0x0100
        /*008e*/ 	.byte	0x08
	.zero		1


	//   ....[1]....
        /*0090*/ 	.word	0x00000260
        /*0094*/ 	.word	0x000000ff
        /*0098*/ 	.word	0x000000b8
        /*009c*/ 	.short	0x0100
        /*009e*/ 	.byte	0x08
	.zero		1


	//   ....[2]....
        /*00a0*/ 	.word	0x00000270
        /*00a4*/ 	.word	0x000000ff
        /*00a8*/ 	.word	0x00000008
        /*00ac*/ 	.short	0x0100
        /*00ae*/ 	.byte	0x08
	.zero		1


	//   ....[3]....
        /*00b0*/ 	.word	0x00000280
        /*00b4*/ 	.word	0x000000ff
        /*00b8*/ 	.word	0x000000c0
        /*00bc*/ 	.short	0x0100
        /*00be*/ 	.byte	0x08
	.zero		1


	//   ....[4]....
        /*00c0*/ 	.word	0x00000290
        /*00c4*/ 	.word	0x000000ff
        /*00c8*/ 	.word	0x00000010
        /*00cc*/ 	.short	0x0100
        /*00ce*/ 	.byte	0x08
	.zero		1


	//   ....[5]....
        /*00d0*/ 	.word	0x000002a0
        /*00d4*/ 	.word	0x000000ff
        /*00d8*/ 	.word	0x000000c8
        /*00dc*/ 	.short	0x0100
        /*00de*/ 	.byte	0x08
	.zero		1


	//   ....[6]....
        /*00e0*/ 	.word	0x000002b0
        /*00e4*/ 	.word	0x000000ff
        /*00e8*/ 	.word	0x00000018
        /*00ec*/ 	.short	0x0100
        /*00ee*/ 	.byte	0x08
	.zero		1


	//   ....[7]....
        /*00f0*/ 	.word	0x000002c0
        /*00f4*/ 	.word	0x000000ff
        /*00f8*/ 	.word	0x000000d0
        /*00fc*/ 	.short	0x0100
        /*00fe*/ 	.byte	0x08
	.zero		1


	//   ....[8]....
        /*0100*/ 	.word	0x000002d0
        /*0104*/ 	.word	0x000000ff
        /*0108*/ 	.word	0x00000020
        /*010c*/ 	.short	0x0100
        /*010e*/ 	.byte	0x08
	.zero		1


	//   ....[9]....
        /*0110*/ 	.word	0x000002e0
        /*0114*/ 	.word	0x000000ff
        /*0118*/ 	.word	0x000000d8
        /*011c*/ 	.short	0x0100
        /*011e*/ 	.byte	0x08
	.zero		1


	//   ....[10]....
        /*0120*/ 	.word	0x000002f0
        /*0124*/ 	.word	0x000000ff
        /*0128*/ 	.word	0x00000028
        /*012c*/ 	.short	0x0100
        /*012e*/ 	.byte	0x08
	.zero		1


	//   ....[11]....
        /*0130*/ 	.word	0x00000300
        /*0134*/ 	.word	0x000000ff
        /*0138*/ 	.word	0x000000e0
        /*013c*/ 	.short	0x0100
        /*013e*/ 	.byte	0x08
	.zero		1


	//   ....[12]....
        /*0140*/ 	.word	0x00000310
        /*0144*/ 	.word	0x000000ff
        /*0148*/ 	.word	0x00000030
        /*014c*/ 	.short	0x0100
        /*014e*/ 	.byte	0x08
	.zero		1


	//   ....[13]....
        /*0150*/ 	.word	0x00000320
        /*0154*/ 	.word	0x000000ff
        /*0158*/ 	.word	0x000000e8
        /*015c*/ 	.short	0x0100
        /*015e*/ 	.byte	0x08
	.zero		1


	//   ....[14]....
        /*0160*/ 	.word	0x00000330
        /*0164*/ 	.word	0x000000ff
        /*0168*/ 	.word	0x00000038
        /*016c*/ 	.short	0x0100
        /*016e*/ 	.byte	0x08
	.zero		1


	//   ....[15]....
        /*0170*/ 	.word	0x00000340
        /*0174*/ 	.word	0x000000ff
        /*0178*/ 	.word	0x000000f0
        /*017c*/ 	.short	0x0100
        /*017e*/ 	.byte	0x08
	.zero		1


	//   ....[16]....
        /*0180*/ 	.word	0x00000350
        /*0184*/ 	.word	0x000000ff
        /*0188*/ 	.word	0x00000040
        /*018c*/ 	.short	0x0100
        /*018e*/ 	.byte	0x08
	.zero		1


	//   ....[17]....
        /*0190*/ 	.word	0x00000360
        /*0194*/ 	.word	0x000000ff
        /*0198*/ 	.word	0x000000f8
        /*019c*/ 	.short	0x0100
        /*019e*/ 	.byte	0x08
	.zero		1


	//   ....[18]....
        /*01a0*/ 	.word	0x00000370
        /*01a4*/ 	.word	0x000000ff
        /*01a8*/ 	.word	0x00000048
        /*01ac*/ 	.short	0x0100
        /*01ae*/ 	.byte	0x08
	.zero		1


	//   ....[19]....
        /*01b0*/ 	.word	0x00000380
        /*01b4*/ 	.word	0x000000ff
        /*01b8*/ 	.word	0x00000100
        /*01bc*/ 	.short	0x0100
        /*01be*/ 	.byte	0x08
	.zero		1


	//   ....[20]....
        /*01c0*/ 	.word	0x00000390
        /*01c4*/ 	.word	0x000000ff
        /*01c8*/ 	.word	0x00000050
        /*01cc*/ 	.short	0x0100
        /*01ce*/ 	.byte	0x08
	.zero		1


	//   ....[21]....
        /*01d0*/ 	.word	0x000003a0
        /*01d4*/ 	.word	0x000000ff
        /*01d8*/ 	.word	0x00000108
        /*01dc*/ 	.short	0x0100
        /*01de*/ 	.byte	0x08
	.zero		1


	//   ....[22]....
        /*01e0*/ 	.word	0x000003b0
        /*01e4*/ 	.word	0x000000ff
        /*01e8*/ 	.word	0x00000058
        /*01ec*/ 	.short	0x0100
        /*01ee*/ 	.byte	0x08
	.zero		1


	//   ....[23]....
        /*01f0*/ 	.word	0x000003c0
        /*01f4*/ 	.word	0x000000ff
        /*01f8*/ 	.word	0x00000110
        /*01fc*/ 	.short	0x0100
        /*01fe*/ 	.byte	0x08
	.zero		1


	//   ....[24]....
        /*0200*/ 	.word	0x000003d0
        /*0204*/ 	.word	0x000000ff
        /*0208*/ 	.word	0x00000060
        /*020c*/ 	.short	0x0100
        /*020e*/ 	.byte	0x08
	.zero		1


	//   ....[25]....
        /*0210*/ 	.word	0x000003e0
        /*0214*/ 	.word	0x000000ff
        /*0218*/ 	.word	0x00000118
        /*021c*/ 	.short	0x0100
        /*021e*/ 	.byte	0x08
	.zero		1


	//   ....[26]....
        /*0220*/ 	.word	0x000003f0
        /*0224*/ 	.word	0x000000ff
        /*0228*/ 	.word	0x00000068
        /*022c*/ 	.short	0x0100
        /*022e*/ 	.byte	0x08
	.zero		1


	//   ....[27]....
        /*0230*/ 	.word	0x00000400
        /*0234*/ 	.word	0x000000ff
        /*0238*/ 	.word	0x00000120
        /*023c*/ 	.short	0x0100
        /*023e*/ 	.byte	0x08
	.zero		1


	//   ....[28]....
        /*0240*/ 	.word	0x00000410
        /*0244*/ 	.word	0x000000ff
        /*0248*/ 	.word	0x00000070
        /*024c*/ 	.short	0x0100
        /*024e*/ 	.byte	0x08
	.zero		1


	//   ....[29]....
        /*0250*/ 	.word	0x00000420
        /*0254*/ 	.word	0x000000ff
        /*0258*/ 	.word	0x00000128
        /*025c*/ 	.short	0x0100
        /*025e*/ 	.byte	0x08
	.zero		1


	//   ....[30]....
        /*0260*/ 	.word	0x00000430
        /*0264*/ 	.word	0x000000ff
        /*0268*/ 	.word	0x00000078
        /*026c*/ 	.short	0x0100
        /*026e*/ 	.byte	0x08
	.zero		1


	//   ....[31]....
        /*0270*/ 	.word	0x00000440
        /*0274*/ 	.word	0x000000ff
        /*0278*/ 	.word	0x00000130
        /*027c*/ 	.short	0x0100
        /*027e*/ 	.byte	0x08
	.zero		1


	//   ....[32]....
        /*0280*/ 	.word	0x00000450
        /*0284*/ 	.word	0x000000ff
        /*0288*/ 	.word	0x00000080
        /*028c*/ 	.short	0x0100
        /*028e*/ 	.byte	0x08
	.zero		1


	//   ....[33]....
        /*0290*/ 	.word	0x00000460
        /*0294*/ 	.word	0x000000ff
        /*0298*/ 	.word	0x00000138
        /*029c*/ 	.short	0x0100
        /*029e*/ 	.byte	0x08
	.zero		1


	//   ....[34]....
        /*02a0*/ 	.word	0x00000470
        /*02a4*/ 	.word	0x000000ff
        /*02a8*/ 	.word	0x00000088
        /*02ac*/ 	.short	0x0100
        /*02ae*/ 	.byte	0x08
	.zero		1


	//   ....[35]....
        /*02b0*/ 	.word	0x00000480
        /*02b4*/ 	.word	0x000000ff
        /*02b8*/ 	.word	0x00000140
        /*02bc*/ 	.short	0x0100
        /*02be*/ 	.byte	0x08
	.zero		1


	//   ....[36]....
        /*02c0*/ 	.word	0x00000490
        /*02c4*/ 	.word	0x000000ff
        /*02c8*/ 	.word	0x00000090
        /*02cc*/ 	.short	0x0100
        /*02ce*/ 	.byte	0x08
	.zero		1


	//   ....[37]....
        /*02d0*/ 	.word	0x000004a0
        /*02d4*/ 	.word	0x000000ff
        /*02d8*/ 	.word	0x00000148
        /*02dc*/ 	.short	0x0100
        /*02de*/ 	.byte	0x08
	.zero		1


	//   ....[38]....
        /*02e0*/ 	.word	0x000004b0
        /*02e4*/ 	.word	0x000000ff
        /*02e8*/ 	.word	0x00000098
        /*02ec*/ 	.short	0x0100
        /*02ee*/ 	.byte	0x08
	.zero		1


	//   ....[39]....
        /*02f0*/ 	.word	0x000004c0
        /*02f4*/ 	.word	0x000000ff
        /*02f8*/ 	.word	0x00000150
        /*02fc*/ 	.short	0x0100
        /*02fe*/ 	.byte	0x08
	.zero		1


	//   ....[40]....
        /*0300*/ 	.word	0x000004d0
        /*0304*/ 	.word	0x000000ff
        /*0308*/ 	.word	0x000000a0
        /*030c*/ 	.short	0x0100
        /*030e*/ 	.byte	0x08
	.zero		1


	//   ....[41]....
        /*0310*/ 	.word	0x000004e0
        /*0314*/ 	.word	0x000000ff
        /*0318*/ 	.word	0x00000158
        /*031c*/ 	.short	0x0100
        /*031e*/ 	.byte	0x08
	.zero		1


	//   ....[42]....
        /*0320*/ 	.word	0x000004f0
        /*0324*/ 	.word	0x000000ff
        /*0328*/ 	.word	0x000000a8
        /*032c*/ 	.short	0x0100
        /*032e*/ 	.byte	0x08
	.zero		1


	//   ....[43]....
        /*0330*/ 	.word	0x00000500
        /*0334*/ 	.word	0x000000ff
        /*0338*/ 	.word	0x00000160
        /*033c*/ 	.short	0x0100
        /*033e*/ 	.byte	0x08
	.zero		1


	//   ....[44]....
        /*0340*/ 	.word	0x00000510
        /*0344*/ 	.word	0x000000ff
        /*0348*/ 	.word	0x000000b0
        /*034c*/ 	.short	0x0100
        /*034e*/ 	.byte	0x08
	.zero		1


	//   ....[45]....
        /*0350*/ 	.word	0x00000520
        /*0354*/ 	.word	0x000000ff
        /*0358*/ 	.word	0x00000168
        /*035c*/ 	.short	0x0100
        /*035e*/ 	.byte	0x08
	.zero		1


	//   ....[46]....
        /*0360*/ 	.word	0x000007c0
        /*0364*/ 	.word	0x000000ff
        /*0368*/ 	.word	0x00000180
        /*036c*/ 	.short	0x0100
        /*036e*/ 	.byte	0x06
	.zero		1


	//   ....[47]....
        /*0370*/ 	.word	0x00000820
        /*0374*/ 	.word	0x000000ff
        /*0378*/ 	.word	0x00000188
        /*037c*/ 	.short	0x0100
        /*037e*/ 	.byte	0x06
	.zero		1


	//   ....[48]....
        /*0380*/ 	.word	0x00001440
        /*0384*/ 	.word	0x00000003
        /*0388*/ 	.word	0x00000000
        /*038c*/ 	.short	0x010a
        /*038e*/ 	.byte	0x3f
	.zero		1


	//   ....[49]....
        /*0390*/ 	.word	0x00001480
        /*0394*/ 	.word	0x00000003
        /*0398*/ 	.word	0x00000000
        /*039c*/ 	.short	0x010a
        /*039e*/ 	.byte	0x3f
	.zero		1


	//   ....[50]....
        /*03a0*/ 	.word	0x00001b20
        /*03a4*/ 	.word	0x000000ff
        /*03a8*/ 	.word	0x00000000
        /*03ac*/ 	.short	0x010a
        /*03ae*/ 	.byte	0x06
	.zero		1


	//   ....[51]....
        /*03b0*/ 	.word	0x00001b60
        /*03b4*/ 	.word	0x000000ff
        /*03b8*/ 	.word	0x00000000
        /*03bc*/ 	.short	0x010a
        /*03be*/ 	.byte	0x06
	.zero		1


	//   ....[52]....
        /*03c0*/ 	.word	0x00002020
        /*03c4*/ 	.word	0x000000ff
        /*03c8*/ 	.word	0x00000000
        /*03cc*/ 	.short	0x0101
        /*03ce*/ 	.byte	0x06
	.zero		1


	//   ....[53]....
        /*03d0*/ 	.word	0x000021d0
        /*03d4*/ 	.word	0x00000000
        /*03d8*/ 	.word	0x00000000
        /*03dc*/ 	.short	0x0101
        /*03de*/ 	.byte	0x3f
	.zero		1


	//   ....[54]....
        /*03e0*/ 	.word	0x00009010
        /*03e4*/ 	.word	0x0000000e
        /*03e8*/ 	.word	0x000000b8
        /*03ec*/ 	.short	0x010a
        /*03ee*/ 	.byte	0x3f
	.zero		1


	//   ....[55]....
        /*03f0*/ 	.word	0x00009390
        /*03f4*/ 	.word	0x00000006
        /*03f8*/ 	.word	0x00000188
        /*03fc*/ 	.short	0x0101
        /*03fe*/ 	.byte	0x3f
	.zero		1


	//   ....[56]....
        /*0400*/ 	.word	0x00009ac0
        /*0404*/ 	.word	0x00000007
        /*0408*/ 	.word	0x00000000
        /*040c*/ 	.short	0x010a
        /*040e*/ 	.byte	0x3f
	.zero		1


	//   ....[57]....
        /*0410*/ 	.word	0x00009b40
        /*0414*/ 	.word	0x00000009
        /*0418*/ 	.word	0x00000000
        /*041c*/ 	.short	0x010a
        /*041e*/ 	.byte	0x3f
	.zero		1


	//   ....[58]....
        /*0420*/ 	.word	0x00009bd0
        /*0424*/ 	.word	0x00000006
        /*0428*/ 	.word	0x00000000
        /*042c*/ 	.short	0x010a
        /*042e*/ 	.byte	0x3f
	.zero		1


	//   ....[59]....
        /*0430*/ 	.word	0x00009c60
        /*0434*/ 	.word	0x00000009
        /*0438*/ 	.word	0x00000000
        /*043c*/ 	.short	0x010a
        /*043e*/ 	.byte	0x3f
	.zero		1


	//   ....[60]....
        /*0440*/ 	.word	0x00009cf0
        /*0444*/ 	.word	0x00000006
        /*0448*/ 	.word	0x00000000
        /*044c*/ 	.short	0x010a
        /*044e*/ 	.byte	0x3f
	.zero		1


	//   ....[61]....
        /*0450*/ 	.word	0x00009d80
        /*0454*/ 	.word	0x00000009
        /*0458*/ 	.word	0x00000000
        /*045c*/ 	.short	0x010a
        /*045e*/ 	.byte	0x3f
	.zero		1


	//   ....[62]....
        /*0460*/ 	.word	0x00009e10
        /*0464*/ 	.word	0x00000006
        /*0468*/ 	.word	0x00000000
        /*046c*/ 	.short	0x010a
        /*046e*/ 	.byte	0x3f
	.zero		1


	//   ....[63]....
        /*0470*/ 	.word	0x00009ea0
        /*0474*/ 	.word	0x00000009
        /*0478*/ 	.word	0x00000000
        /*047c*/ 	.short	0x010a
        /*047e*/ 	.byte	0x3f
	.zero		1


	//   ....[64]....
        /*0480*/ 	.word	0x00009f30
        /*0484*/ 	.word	0x00000006
        /*0488*/ 	.word	0x00000000
        /*048c*/ 	.short	0x010a
        /*048e*/ 	.byte	0x3f
	.zero		1


	//   ....[65]....
        /*0490*/ 	.word	0x00009fc0
        /*0494*/ 	.word	0x00000009
        /*0498*/ 	.word	0x00000000
        /*049c*/ 	.short	0x010a
        /*049e*/ 	.byte	0x3f
	.zero		1


	//   ....[66]....
        /*04a0*/ 	.word	0x0000a050
        /*04a4*/ 	.word	0x00000006
        /*04a8*/ 	.word	0x00000000
        /*04ac*/ 	.short	0x010a
        /*04ae*/ 	.byte	0x3f
	.zero		1


	//   ....[67]....
        /*04b0*/ 	.word	0x0000a0e0
        /*04b4*/ 	.word	0x00000009
        /*04b8*/ 	.word	0x00000000
        /*04bc*/ 	.short	0x010a
        /*04be*/ 	.byte	0x3f
	.zero		1


	//   ....[68]....
        /*04c0*/ 	.word	0x0000a170
        /*04c4*/ 	.word	0x00000006
        /*04c8*/ 	.word	0x00000000
        /*04cc*/ 	.short	0x010a
        /*04ce*/ 	.byte	0x3f
	.zero		1


	//   ....[69]....
        /*04d0*/ 	.word	0x0000a200
        /*04d4*/ 	.word	0x00000009
        /*04d8*/ 	.word	0x00000000
        /*04dc*/ 	.short	0x010a
        /*04de*/ 	.byte	0x3f
	.zero		1


	//   ....[70]....
        /*04e0*/ 	.word	0x0000a290
        /*04e4*/ 	.word	0x00000006
        /*04e8*/ 	.word	0x00000000
        /*04ec*/ 	.short	0x010a
        /*04ee*/ 	.byte	0x3f
	.zero		1


	//   ....[71]....
        /*04f0*/ 	.word	0x0000a320
        /*04f4*/ 	.word	0x00000009
        /*04f8*/ 	.word	0x00000000
        /*04fc*/ 	.short	0x010a
        /*04fe*/ 	.byte	0x3f
	.zero		1


	//   ....[72]....
        /*0500*/ 	.word	0x0000a3b0
        /*0504*/ 	.word	0x00000006
        /*0508*/ 	.word	0x00000000
        /*050c*/ 	.short	0x010a
        /*050e*/ 	.byte	0x3f
	.zero		1


	//   ....[73]....
        /*0510*/ 	.word	0x0000a440
        /*0514*/ 	.word	0x00000009
        /*0518*/ 	.word	0x00000000
        /*051c*/ 	.short	0x010a
        /*051e*/ 	.byte	0x3f
	.zero		1


	//   ....[74]....
        /*0520*/ 	.word	0x0000a4d0
        /*0524*/ 	.word	0x00000006
        /*0528*/ 	.word	0x00000000
        /*052c*/ 	.short	0x010a
        /*052e*/ 	.byte	0x3f
	.zero		1


	//   ....[75]....
        /*0530*/ 	.word	0x0000a560
        /*0534*/ 	.word	0x00000009
        /*0538*/ 	.word	0x00000000
        /*053c*/ 	.short	0x010a
        /*053e*/ 	.byte	0x3f
	.zero		1


	//   ....[76]....
        /*0540*/ 	.word	0x0000a5f0
        /*0544*/ 	.word	0x00000006
        /*0548*/ 	.word	0x00000000
        /*054c*/ 	.short	0x010a
        /*054e*/ 	.byte	0x3f
	.zero		1


	//   ....[77]....
        /*0550*/ 	.word	0x0000a680
        /*0554*/ 	.word	0x00000009
        /*0558*/ 	.word	0x00000000
        /*055c*/ 	.short	0x010a
        /*055e*/ 	.byte	0x3f
	.zero		1


	//   ....[78]....
        /*0560*/ 	.word	0x0000a710
        /*0564*/ 	.word	0x00000003
        /*0568*/ 	.word	0x00000000
        /*056c*/ 	.short	0x010a
        /*056e*/ 	.byte	0x3f
	.zero		1


	//   ....[79]....
        /*0570*/ 	.word	0x0000a770
        /*0574*/ 	.word	0x00000003
        /*0578*/ 	.word	0x00000000
        /*057c*/ 	.short	0x010a
        /*057e*/ 	.byte	0x3f
	.zero		1


	//   ....[80]....
        /*0580*/ 	.word	0x0000a7d0
        /*0584*/ 	.word	0x00000005
        /*0588*/ 	.word	0x00000000
        /*058c*/ 	.short	0x010a
        /*058e*/ 	.byte	0x3f
	.zero		1


	//   ....[81]....
        /*0590*/ 	.word	0x0000a8a0
        /*0594*/ 	.word	0x0000000e
        /*0598*/ 	.word	0x000000b8
        /*059c*/ 	.short	0x010a
        /*059e*/ 	.byte	0x3f
	.zero		1


	//   ....[82]....
        /*05a0*/ 	.word	0x0000a970
        /*05a4*/ 	.word	0x00000007
        /*05a8*/ 	.word	0x00000000
        /*05ac*/ 	.short	0x010a
        /*05ae*/ 	.byte	0x3f
	.zero		1


	//   ....[83]....
        /*05b0*/ 	.word	0x0000a9c0
        /*05b4*/ 	.word	0x00000009
        /*05b8*/ 	.word	0x00000000
        /*05bc*/ 	.short	0x010a
        /*05be*/ 	.byte	0x3f
	.zero		1


	//   ....[84]....
        /*05c0*/ 	.word	0x0000aa10
        /*05c4*/ 	.word	0x00000006
        /*05c8*/ 	.word	0x00000000
        /*05cc*/ 	.short	0x010a
        /*05ce*/ 	.byte	0x3f
	.zero		1


	//   ....[85]....
        /*05d0*/ 	.word	0x0000aa60
        /*05d4*/ 	.word	0x00000009
        /*05d8*/ 	.word	0x00000000
        /*05dc*/ 	.short	0x010a
        /*05de*/ 	.byte	0x3f
	.zero		1


	//   ....[86]....
        /*05e0*/ 	.word	0x0000aab0
        /*05e4*/ 	.word	0x00000006
        /*05e8*/ 	.word	0x00000000
        /*05ec*/ 	.short	0x010a
        /*05ee*/ 	.byte	0x3f
	.zero		1


	//   ....[87]....
        /*05f0*/ 	.word	0x0000ab00
        /*05f4*/ 	.word	0x00000009
        /*05f8*/ 	.word	0x00000000
        /*05fc*/ 	.short	0x010a
        /*05fe*/ 	.byte	0x3f
	.zero		1


	//   ....[88]....
        /*0600*/ 	.word	0x0000ab50
        /*0604*/ 	.word	0x00000006
        /*0608*/ 	.word	0x00000000
        /*060c*/ 	.short	0x010a
        /*060e*/ 	.byte	0x3f
	.zero		1


	//   ....[89]....
        /*0610*/ 	.word	0x0000aba0
        /*0614*/ 	.word	0x00000009
        /*0618*/ 	.word	0x00000000
        /*061c*/ 	.short	0x010a
        /*061e*/ 	.byte	0x3f
	.zero		1


	//   ....[90]....
        /*0620*/ 	.word	0x0000abf0
        /*0624*/ 	.word	0x00000006
        /*0628*/ 	.word	0x00000000
        /*062c*/ 	.short	0x010a
        /*062e*/ 	.byte	0x3f
	.zero		1


	//   ....[91]....
        /*0630*/ 	.word	0x0000ac40
        /*0634*/ 	.word	0x00000009
        /*0638*/ 	.word	0x00000000
        /*063c*/ 	.short	0x010a
        /*063e*/ 	.byte	0x3f
	.zero		1


	//   ....[92]....
        /*0640*/ 	.word	0x0000ac90
        /*0644*/ 	.word	0x00000006
        /*0648*/ 	.word	0x00000000
        /*064c*/ 	.short	0x010a
        /*064e*/ 	.byte	0x3f
	.zero		1


	//   ....[93]....
        /*0650*/ 	.word	0x0000ace0
        /*0654*/ 	.word	0x00000009
        /*0658*/ 	.word	0x00000000
        /*065c*/ 	.short	0x010a
        /*065e*/ 	.byte	0x3f
	.zero		1


	//   ....[94]....
        /*0660*/ 	.word	0x0000ad30
        /*0664*/ 	.word	0x00000006
        /*0668*/ 	.word	0x00000000
        /*066c*/ 	.short	0x010a
        /*066e*/ 	.byte	0x3f
	.zero		1


	//   ....[95]....
        /*0670*/ 	.word	0x0000ad80
        /*0674*/ 	.word	0x00000009
        /*0678*/ 	.word	0x00000000
        /*067c*/ 	.short	0x010a
        /*067e*/ 	.byte	0x3f
	.zero		1


	//   ....[96]....
        /*0680*/ 	.word	0x0000add0
        /*0684*/ 	.word	0x00000006
        /*0688*/ 	.word	0x00000000
        /*068c*/ 	.short	0x010a
        /*068e*/ 	.byte	0x3f
	.zero		1


	//   ....[97]....
        /*0690*/ 	.word	0x0000ae20
        /*0694*/ 	.word	0x00000009
        /*0698*/ 	.word	0x00000000
        /*069c*/ 	.short	0x010a
        /*069e*/ 	.byte	0x3f
	.zero		1


	//   ....[98]....
        /*06a0*/ 	.word	0x0000ae70
        /*06a4*/ 	.word	0x00000006
        /*06a8*/ 	.word	0x00000000
        /*06ac*/ 	.short	0x010a
        /*06ae*/ 	.byte	0x3f
	.zero		1


	//   ....[99]....
        /*06b0*/ 	.word	0x0000aec0
        /*06b4*/ 	.word	0x00000009
        /*06b8*/ 	.word	0x00000000
        /*06bc*/ 	.short	0x010a
        /*06be*/ 	.byte	0x3f
	.zero		1


	//   ....[100]....
        /*06c0*/ 	.word	0x0000af10
        /*06c4*/ 	.word	0x00000006
        /*06c8*/ 	.word	0x00000000
        /*06cc*/ 	.short	0x010a
        /*06ce*/ 	.byte	0x3f
	.zero		1


	//   ....[101]....
        /*06d0*/ 	.word	0x0000af60
        /*06d4*/ 	.word	0x00000009
        /*06d8*/ 	.word	0x00000000
        /*06dc*/ 	.short	0x010a
        /*06de*/ 	.byte	0x3f
	.zero		1


	//   ....[102]....
        /*06e0*/ 	.word	0x0000afb0
        /*06e4*/ 	.word	0x00000006
        /*06e8*/ 	.word	0x00000000
        /*06ec*/ 	.short	0x010a
        /*06ee*/ 	.byte	0x3f
	.zero		1


	//   ....[103]....
        /*06f0*/ 	.word	0x0000b000
        /*06f4*/ 	.word	0x00000009
        /*06f8*/ 	.word	0x00000000
        /*06fc*/ 	.short	0x010a
        /*06fe*/ 	.byte	0x3f
	.zero		1


	//----- nvinfo : EIATTR_NUM_MBARRIERS
	.align		4
.L_35:
        /*0700*/ 	.byte	0x03, 0x38
        /*0702*/ 	.short	0x0030


	//----- nvinfo : EIATTR_EXIT_INSTR_OFFSETS
	.align		4
        /*0704*/ 	.byte	0x04, 0x1c
        /*0706*/ 	.short	(.L_37 - .L_36)


	//   ....[0]....
.L_36:
        /*0708*/ 	.word	0x00000870


	//   ....[1]....
        /*070c*/ 	.word	0x00001130


	//   ....[2]....
        /*0710*/ 	.word	0x00008680


	//   ....[3]....
        /*0714*/ 	.word	0x00008cb0


	//   ....[4]....
        /*0718*/ 	.word	0x0000a760


	//----- nvinfo : EIATTR_MAX_THREADS
	.align		4
.L_37:
        /*071c*/ 	.byte	0x04, 0x05
        /*071e*/ 	.short	(.L_39 - .L_38)
.L_38:
        /*0720*/ 	.word	0x00000180
        /*0724*/ 	.word	0x00000001
        /*0728*/ 	.word	0x00000001


	//----- nvinfo : EIATTR_CRS_STACK_SIZE
	.align		4
.L_39:
        /*072c*/ 	.byte	0x04, 0x1e
        /*072e*/ 	.short	(.L_41 - .L_40)
.L_40:
        /*0730*/ 	.word	0x00000000


	//----- nvinfo : EIATTR_CBANK_PARAM_SIZE
	.align		4
.L_41:
        /*0734*/ 	.byte	0x03, 0x19
        /*0736*/ 	.short	0x0470


	//----- nvinfo : EIATTR_PARAM_CBANK
	.align		4
        /*0738*/ 	.byte	0x04, 0x0a
        /*073a*/ 	.short	(.L_43 - .L_42)
	.align		4
.L_42:
        /*073c*/ 	.word	index@(.nv.constant0._ZN7cutlass13device_kernelINS_4gemm6kernel13GemmUniversalIN4cute5tupleIJiiiiEEENS1_10collective13CollectiveMmaINS1_34MainloopSm90TmaGmmaWarpSpecializedILi23ENS5_IJNS4_1CILi1EEESB_SB_EEENS1_35KernelTmaWarpSpecializedCooperativeEEENS5_IJNSA_ILi128EEENSA_ILi176EEENSA_ILi16EEEEEENS_10bfloat16_tENS5_IJlSB_lEEESJ_SK_NS4_8TiledMMAINS4_8MMA_AtomIJNS4_4SM904GMMA27MMA_64x16x16_F32BF16BF16_SSILNSO_5MajorE0ELSQ_0ELNSO_7ScaleInE1ELSR_1EEEEEENS4_6LayoutINS5_IJNSA_ILi2EEESB_SB_EEENS5_IJSB_NSA_ILi0EEESX_EEEEENS5_IJNS4_10UnderscoreES10_S10_EEEEENS4_13SM90_TMA_LOADENS4_14ComposedLayoutINS4_7SwizzleILi1ELi4ELi3EEENS4_18smem_ptr_flag_bitsILi16EEENSU_INS5_IJNSA_ILi8EEESH_EEENS5_IJSH_SB_EEEEEEEvNS4_8identityES13_S1D_vS1E_EENS_8epilogue10collective6detail29Sm90TmaWarpSpecializedAdapterINS1H_15DefaultEpilogueISJ_SK_SK_NS1G_6thread17LinearCombinationISJ_Li1EffLNS1L_9ScaleType4KindE0ELNS_15FloatRoundStyleE2ESJ_EENS1_15EpilogueDefaultEEEEEvvEEEEvNT_6ParamsE)
        /*0740*/ 	.short	0x0210
        /*0742*/ 	.short	0x0470


	//----- nvinfo : EIATTR_SW_WAR
	.align		4
.L_43:
        /*0744*/ 	.byte	0x04, 0x36
        /*0746*/ 	.short	(.L_45 - .L_44)
.L_44:
        /*0748*/ 	.word	0x00000008
.L_45:


//--------------------- .nv.callgraph             --------------------------
	.section	.nv.callgraph,"",@"SHT_CUDA_CALLGRAPH"
	.align	4
	.sectionentsize	8
	.align		4
        /*0000*/ 	.word	0x00000000
	.align		4
        /*0004*/ 	.word	0xffffffff
	.align		4
        /*0008*/ 	.word	index@(_ZN7cutlass13device_kernelINS_4gemm6kernel13GemmUniversalIN4cute5tupleIJiiiiEEENS1_10collective13CollectiveMmaINS1_34MainloopSm90TmaGmmaWarpSpecializedILi23ENS5_IJNS4_1CILi1EEESB_SB_EEENS1_35KernelTmaWarpSpecializedCooperativeEEENS5_IJNSA_ILi128EEENSA_ILi176EEENSA_ILi16EEEEEENS_10bfloat16_tENS5_IJlSB_lEEESJ_SK_NS4_8TiledMMAINS4_8MMA_AtomIJNS4_4SM904GMMA27MMA_64x16x16_F32BF16BF16_SSILNSO_5MajorE0ELSQ_0ELNSO_7ScaleInE1ELSR_1EEEEEENS4_6LayoutINS5_IJNSA_ILi2EEESB_SB_EEENS5_IJSB_NSA_ILi0EEESX_EEEEENS5_IJNS4_10UnderscoreES10_S10_EEEEENS4_13SM90_TMA_LOADENS4_14ComposedLayoutINS4_7SwizzleILi1ELi4ELi3EEENS4_18smem_ptr_flag_bitsILi16EEENSU_INS5_IJNSA_ILi8EEESH_EEENS5_IJSH_SB_EEEEEEEvNS4_8identityES13_S1D_vS1E_EENS_8epilogue10collective6detail29Sm90TmaWarpSpecializedAdapterINS1H_15DefaultEpilogueISJ_SK_SK_NS1G_6thread17LinearCombinationISJ_Li1EffLNS1L_9ScaleType4KindE0ELNS_15FloatRoundStyleE2ESJ_EENS1_15EpilogueDefaultEEEEEvvEEEEvNT_6ParamsE)
	.align		4
        /*000c*/ 	.word	index@(__assertfail)
	.align		4
        /*0010*/ 	.word	0x00000000
	.align		4
        /*0014*/ 	.word	0xfffffffe
	.align		4
        /*0018*/ 	.word	0x00000000
	.align		4
        /*001c*/ 	.word	0xfffffffd
	.align		4
        /*0020*/ 	.word	0x00000000
	.align		4
        /*0024*/ 	.word	0xfffffffc


//--------------------- .nv.constant4             --------------------------
	.section	.nv.constant4,"a",@progbits
	.align	8
	.align		8
.nv.constant4:
        /*0000*/ 	.dword	__assertfail
	.align		8
        /*0008*/ 	.dword	__unnamed_1
	.align		8
        /*0010*/ 	.dword	_ZN39_INTERNAL_5daa7395_4_k_cu_d366b04d_57454cuda3std3__45__cpo5beginE
	.align		8
        /*0018*/ 	.dword	_ZN39_INTERNAL_5daa7395_4_k_cu_d366b04d_57454cuda3std3__45__cpo3endE
	.align		8
        /*0020*/ 	.dword	_ZN39_INTERNAL_5daa7395_4_k_cu_d366b04d_57454cuda3std3__45__cpo6cbeginE
	.align		8
        /*0028*/ 	.dword	_ZN39_INTERNAL_5daa7395_4_k_cu_d366b04d_57454cuda3std3__45__cpo4cendE
	.align		8
        /*0030*/ 	.dword	_ZN39_INTERNAL_5daa7395_4_k_cu_d366b04d_57454cuda3std3__441_GLOBAL__N__5daa7395_4_k_cu_d366b04d_57456ignoreE
	.align		8
        /*0038*/ 	.dword	_ZN39_INTERNAL_5daa7395_4_k_cu_d366b04d_57454cuda3std3__419piecewise_constructE
	.align		8
        /*0040*/ 	.dword	_ZN39_INTERNAL_5daa7395_4_k_cu_d366b04d_57454cuda3std3__48in_placeE
	.align		8
        /*0048*/ 	.dword	_ZN39_INTERNAL_5daa7395_4_k_cu_d366b04d_57454cuda3std6ranges3__45__cpo4swapE
	.align		8
        /*0050*/ 	.dword	_ZN39_INTERNAL_5daa7395_4_k_cu_d366b04d_57454cuda3std6ranges3__45__cpo9iter_moveE
	.align		8
        /*0058*/ 	.dword	_ZN39_INTERNAL_5daa7395_4_k_cu_d366b04d_57454cute7productE
	.align		8
        /*0060*/ 	.dword	_ZN39_INTERNAL_5daa7395_4_k_cu_d366b04d_57454cute1_E
	.align		8
        /*0068*/ 	.dword	$str$22
	.align		8
        /*0070*/ 	.dword	$str$23


//--------------------- .text._ZN7cutlass13device_kernelINS_4gemm6kernel13GemmUniversalIN4cute5tupleIJiiiiEEENS1_10collective13CollectiveMmaINS1_34MainloopSm90TmaGmmaWarpSpecializedILi23ENS5_IJNS4_1CILi1EEESB_SB_EEENS1_35KernelTmaWarpSpecializedCooperativeEEENS5_IJNSA_ILi128EEENSA_ILi176EEENSA_ILi16EEEEEENS_10bfloat16_tENS5_IJlSB_lEEESJ_SK_NS4_8TiledMMAINS4_8MMA_AtomIJNS4_4SM904GMMA27MMA_64x16x16_F32BF16BF16_SSILNSO_5MajorE0ELSQ_0ELNSO_7ScaleInE1ELSR_1EEEEEENS4_6LayoutINS5_IJNSA_ILi2EEESB_SB_EEENS5_IJSB_NSA_ILi0EEESX_EEEEENS5_IJNS4_10UnderscoreES10_S10_EEEEENS4_13SM90_TMA_LOADENS4_14ComposedLayoutINS4_7SwizzleILi1ELi4ELi3EEENS4_18smem_ptr_flag_bitsILi16EEENSU_INS5_IJNSA_ILi8EEESH_EEENS5_IJSH_SB_EEEEEEEvNS4_8identityES13_S1D_vS1E_EENS_8epilogue10collective6detail29Sm90TmaWarpSpecializedAdapterINS1H_15DefaultEpilogueISJ_SK_SK_NS1G_6thread17LinearCombinationISJ_Li1EffLNS1L_9ScaleType4KindE0ELNS_15FloatRoundStyleE2ESJ_EENS1_15EpilogueDefaultEEEEEvvEEEEvNT_6ParamsE --------------------------
	.section	.text._ZN7cutlass13device_kernelINS_4gemm6kernel13GemmUniversalIN4cute5tupleIJiiiiEEENS1_10collective13CollectiveMmaINS1_34MainloopSm90TmaGmmaWarpSpecializedILi23ENS5_IJNS4_1CILi1EEESB_SB_EEENS1_35KernelTmaWarpSpecializedCooperativeEEENS5_IJNSA_ILi128EEENSA_ILi176EEENSA_ILi16EEEEEENS_10bfloat16_tENS5_IJlSB_lEEESJ_SK_NS4_8TiledMMAINS4_8MMA_AtomIJNS4_4SM904GMMA27MMA_64x16x16_F32BF16BF16_SSILNSO_5MajorE0ELSQ_0ELNSO_7ScaleInE1ELSR_1EEEEEENS4_6LayoutINS5_IJNSA_ILi2EEESB_SB_EEENS5_IJSB_NSA_ILi0EEESX_EEEEENS5_IJNS4_10UnderscoreES10_S10_EEEEENS4_13SM90_TMA_LOADENS4_14ComposedLayoutINS4_7SwizzleILi1ELi4ELi3EEENS4_18smem_ptr_flag_bitsILi16EEENSU_INS5_IJNSA_ILi8EEESH_EEENS5_IJSH_SB_EEEEEEEvNS4_8identityES13_S1D_vS1E_EENS_8epilogue10collective6detail29Sm90TmaWarpSpecializedAdapterINS1H_15DefaultEpilogueISJ_SK_SK_NS1G_6thread17LinearCombinationISJ_Li1EffLNS1L_9ScaleType4KindE0ELNS_15FloatRoundStyleE2ESJ_EENS1_15EpilogueDefaultEEEEEvvEEEEvNT_6ParamsE,"ax",@progbits
	.align	128
.text._ZN7cutlass13device_kernelINS_4gemm6kernel13GemmUniversalIN4cute5tupleIJiiiiEEENS1_10collective13CollectiveMmaINS1_34MainloopSm90TmaGmmaWarpSpecializedILi23ENS5_IJNS4_1CILi1EEESB_SB_EEENS1_35KernelTmaWarpSpecializedCooperativeEEENS5_IJNSA_ILi128EEENSA_ILi176EEENSA_ILi16EEEEEENS_10bfloat16_tENS5_IJlSB_lEEESJ_SK_NS4_8TiledMMAINS4_8MMA_AtomIJNS4_4SM904GMMA27MMA_64x16x16_F32BF16BF16_SSILNSO_5MajorE0ELSQ_0ELNSO_7ScaleInE1ELSR_1EEEEEENS4_6LayoutINS5_IJNSA_ILi2EEESB_SB_EEENS5_IJSB_NSA_ILi0EEESX_EEEEENS5_IJNS4_10UnderscoreES10_S10_EEEEENS4_13SM90_TMA_LOADENS4_14ComposedLayoutINS4_7SwizzleILi1ELi4ELi3EEENS4_18smem_ptr_flag_bitsILi16EEENSU_INS5_IJNSA_ILi8EEESH_EEENS5_IJSH_SB_EEEEEEEvNS4_8identityES13_S1D_vS1E_EENS_8epilogue10collective6detail29Sm90TmaWarpSpecializedAdapterINS1H_15DefaultEpilogueISJ_SK_SK_NS1G_6thread17LinearCombinationISJ_Li1EffLNS1L_9ScaleType4KindE0ELNS_15FloatRoundStyleE2ESJ_EENS1_15EpilogueDefaultEEEEEvvEEEEvNT_6ParamsE:
        .type           _ZN7cutlass13device_kernelINS_4gemm6kernel13GemmUniversalIN4cute5tupleIJiiiiEEENS1_10collective13CollectiveMmaINS1_34MainloopSm90TmaGmmaWarpSpecializedILi23ENS5_IJNS4_1CILi1EEESB_SB_EEENS1_35KernelTmaWarpSpecializedCooperativeEEENS5_IJNSA_ILi128EEENSA_ILi176EEENSA_ILi16EEEEEENS_10bfloat16_tENS5_IJlSB_lEEESJ_SK_NS4_8TiledMMAINS4_8MMA_AtomIJNS4_4SM904GMMA27MMA_64x16x16_F32BF16BF16_SSILNSO_5MajorE0ELSQ_0ELNSO_7ScaleInE1ELSR_1EEEEEENS4_6LayoutINS5_IJNSA_ILi2EEESB_SB_EEENS5_IJSB_NSA_ILi0EEESX_EEEEENS5_IJNS4_10UnderscoreES10_S10_EEEEENS4_13SM90_TMA_LOADENS4_14ComposedLayoutINS4_7SwizzleILi1ELi4ELi3EEENS4_18smem_ptr_flag_bitsILi16EEENSU_INS5_IJNSA_ILi8EEESH_EEENS5_IJSH_SB_EEEEEEEvNS4_8identityES13_S1D_vS1E_EENS_8epilogue10collective6detail29Sm90TmaWarpSpecializedAdapterINS1H_15DefaultEpilogueISJ_SK_SK_NS1G_6thread17LinearCombinationISJ_Li1EffLNS1L_9ScaleType4KindE0ELNS_15FloatRoundStyleE2ESJ_EENS1_15EpilogueDefaultEEEEEvvEEEEvNT_6ParamsE,@function
        .size           _ZN7cutlass13device_kernelINS_4gemm6kernel13GemmUniversalIN4cute5tupleIJiiiiEEENS1_10collective13CollectiveMmaINS1_34MainloopSm90TmaGmmaWarpSpecializedILi23ENS5_IJNS4_1CILi1EEESB_SB_EEENS1_35KernelTmaWarpSpecializedCooperativeEEENS5_IJNSA_ILi128EEENSA_ILi176EEENSA_ILi16EEEEEENS_10bfloat16_tENS5_IJlSB_lEEESJ_SK_NS4_8TiledMMAINS4_8MMA_AtomIJNS4_4SM904GMMA27MMA_64x16x16_F32BF16BF16_SSILNSO_5MajorE0ELSQ_0ELNSO_7ScaleInE1ELSR_1EEEEEENS4_6LayoutINS5_IJNSA_ILi2EEESB_SB_EEENS5_IJSB_NSA_ILi0EEESX_EEEEENS5_IJNS4_10UnderscoreES10_S10_EEEEENS4_13SM90_TMA_LOADENS4_14ComposedLayoutINS4_7SwizzleILi1ELi4ELi3EEENS4_18smem_ptr_flag_bitsILi16EEENSU_INS5_IJNSA_ILi8EEESH_EEENS5_IJSH_SB_EEEEEEEvNS4_8identityES13_S1D_vS1E_EENS_8epilogue10collective6detail29Sm90TmaWarpSpecializedAdapterINS1H_15DefaultEpilogueISJ_SK_SK_NS1G_6thread17LinearCombinationISJ_Li1EffLNS1L_9ScaleType4KindE0ELNS_15FloatRoundStyleE2ESJ_EENS1_15EpilogueDefaultEEEEEvvEEEEvNT_6ParamsE,(.L_x_281 - _ZN7cutlass13device_kernelINS_4gemm6kernel13GemmUniversalIN4cute5tupleIJiiiiEEENS1_10collective13CollectiveMmaINS1_34MainloopSm90TmaGmmaWarpSpecializedILi23ENS5_IJNS4_1CILi1EEESB_SB_EEENS1_35KernelTmaWarpSpecializedCooperativeEEENS5_IJNSA_ILi128EEENSA_ILi176EEENSA_ILi16EEEEEENS_10bfloat16_tENS5_IJlSB_lEEESJ_SK_NS4_8TiledMMAINS4_8MMA_AtomIJNS4_4SM904GMMA27MMA_64x16x16_F32BF16BF16_SSILNSO_5MajorE0ELSQ_0ELNSO_7ScaleInE1ELSR_1EEEEEENS4_6LayoutINS5_IJNSA_ILi2EEESB_SB_EEENS5_IJSB_NSA_ILi0EEESX_EEEEENS5_IJNS4_10UnderscoreES10_S10_EEEEENS4_13SM90_TMA_LOADENS4_14ComposedLayoutINS4_7SwizzleILi1ELi4ELi3EEENS4_18smem_ptr_flag_bitsILi16EEENSU_INS5_IJNSA_ILi8EEESH_EEENS5_IJSH_SB_EEEEEEEvNS4_8identityES13_S1D_vS1E_EENS_8epilogue10collective6detail29Sm90TmaWarpSpecializedAdapterINS1H_15DefaultEpilogueISJ_SK_SK_NS1G_6thread17LinearCombinationISJ_Li1EffLNS1L_9ScaleType4KindE0ELNS_15FloatRoundStyleE2ESJ_EENS1_15EpilogueDefaultEEEEEvvEEEEvNT_6ParamsE)
        .other          _ZN7cutlass13device_kernelINS_4gemm6kernel13GemmUniversalIN4cute5tupleIJiiiiEEENS1_10collective13CollectiveMmaINS1_34MainloopSm90TmaGmmaWarpSpecializedILi23ENS5_IJNS4_1CILi1EEESB_SB_EEENS1_35KernelTmaWarpSpecializedCooperativeEEENS5_IJNSA_ILi128EEENSA_ILi176EEENSA_ILi16EEEEEENS_10bfloat16_tENS5_IJlSB_lEEESJ_SK_NS4_8TiledMMAINS4_8MMA_AtomIJNS4_4SM904GMMA27MMA_64x16x16_F32BF16BF16_SSILNSO_5MajorE0ELSQ_0ELNSO_7ScaleInE1ELSR_1EEEEEENS4_6LayoutINS5_IJNSA_ILi2EEESB_SB_EEENS5_IJSB_NSA_ILi0EEESX_EEEEENS5_IJNS4_10UnderscoreES10_S10_EEEEENS4_13SM90_TMA_LOADENS4_14ComposedLayoutINS4_7SwizzleILi1ELi4ELi3EEENS4_18smem_ptr_flag_bitsILi16EEENSU_INS5_IJNSA_ILi8EEESH_EEENS5_IJSH_SB_EEEEEEEvNS4_8identityES13_S1D_vS1E_EENS_8epilogue10collective6detail29Sm90TmaWarpSpecializedAdapterINS1H_15DefaultEpilogueISJ_SK_SK_NS1G_6thread17LinearCombinationISJ_Li1EffLNS1L_9ScaleType4KindE0ELNS_15FloatRoundStyleE2ESJ_EENS1_15EpilogueDefaultEEEEEvvEEEEvNT_6ParamsE,@"STO_CUDA_ENTRY STV_DEFAULT"
_ZN7cutlass13device_kernelINS_4gemm6kernel13GemmUniversalIN4cute5tupleIJiiiiEEENS1_10collective13CollectiveMmaINS1_34MainloopSm90TmaGmmaWarpSpecializedILi23ENS5_IJNS4_1CILi1EEESB_SB_EEENS1_35KernelTmaWarpSpecializedCooperativeEEENS5_IJNSA_ILi128EEENSA_ILi176EEENSA_ILi16EEEEEENS_10bfloat16_tENS5_IJlSB_lEEESJ_SK_NS4_8TiledMMAINS4_8MMA_AtomIJNS4_4SM904GMMA27MMA_64x16x16_F32BF16BF16_SSILNSO_5MajorE0ELSQ_0ELNSO_7ScaleInE1ELSR_1EEEEEENS4_6LayoutINS5_IJNSA_ILi2EEESB_SB_EEENS5_IJSB_NSA_ILi0EEESX_EEEEENS5_IJNS4_10UnderscoreES10_S10_EEEEENS4_13SM90_TMA_LOADENS4_14ComposedLayoutINS4_7SwizzleILi1ELi4ELi3EEENS4_18smem_ptr_flag_bitsILi16EEENSU_INS5_IJNSA_ILi8EEESH_EEENS5_IJSH_SB_EEEEEEEvNS4_8identityES13_S1D_vS1E_EENS_8epilogue10collective6detail29Sm90TmaWarpSpecializedAdapterINS1H_15DefaultEpilogueISJ_SK_SK_NS1G_6thread17LinearCombinationISJ_Li1EffLNS1L_9ScaleType4KindE0ELNS_15FloatRoundStyleE2ESJ_EENS1_15EpilogueDefaultEEEEEvvEEEEvNT_6ParamsE:
[----:B------:R-:W0:Y:S01]  /*0000*/  LDC R1, c[0x0][0x28] ;  /* 0x00000a00ff017b82 */ /* 0x000e220000000800 */
[----:B------:R-:W1:Y:S01]  /*0010*/  S2R R18, SR_TID.X ;  /* 0x0000000000127919 */ /* 0x000e620000002100 */
[----:B------:R-:W-:Y:S01]  /*0020*/  ELECT P0, URZ, PT ;  /* 0x00000000003f782f */ /* 0x000fe20003800000 */
[----:B------:R-:W-:Y:S01]  /*0030*/  BSSY B0, `(.L_x_0) ;  /* 0x000000f000007945 */ /* 0x000fe20003800000 */
[--C-:B-1----:R-:W-:Y:S02]  /*0040*/  SHF.R.U32.HI R0, RZ, 0x5, R18.reuse ;  /* 0x00000005ff007819 */ /* 0x102fe40000011612 */
[----:B------:R-:W-:-:S03]  /*0050*/  SHF.R.U32.HI R22, RZ, 0x7, R18 ;  /* 0x00000007ff167819 */ /* 0x000fc60000011612 */
[----:B------:R-:W1:Y:S04]  /*0060*/  SHFL.IDX PT, R5, R0, RZ, 0x1f ;  /* 0x00001fff00057589 */ /* 0x000e6800000e0000 */
[----:B------:R2:W3:Y:S01]  /*0070*/  SHFL.IDX PT, R8, R22, RZ, 0x1f ;  /* 0x00001fff16087589 */ /* 0x0004e200000e0000 */
[----:B-1----:R-:W-:-:S13]  /*0080*/  ISETP.NE.OR P0, PT, R5, RZ, !P0 ;  /* 0x000000ff0500720c */ /* 0x002fda0004705670 */
[----:B0-23--:R-:W-:Y:S05]  /*0090*/  @P0 BRA `(.L_x_1) ;  /* 0x0000000000200947 */ /* 0x00dfea0003800000 */
[----:B------:R-:W-:Y:S02]  /*00a0*/  ULDC.64 UR4, c[0x0][0x198] ;  /* 0x0000660000047ab9 */ /* 0x000fe40000000a00 */
[----:B------:R-:W-:Y:S02]  /*00b0*/  UIADD3 UR6, UP0, UR4, 0xf0, URZ ;  /* 0x000000f004067890 */ /* 0x000fe4000ff1e03f */
[----:B------:R-:W-:Y:S02]  /*00c0*/  UIADD3 UR4, UP1, UR4, 0x1f0, URZ ;  /* 0x000001f004047890 */ /* 0x000fe4000ff3e03f */
[----:B------:R-:W-:Y:S02]  /*00d0*/  UIADD3.X UR7, URZ, UR5, URZ, UP0, !UPT ;  /* 0x000000053f077290 */ /* 0x000fe400087fe43f */
[----:B------:R-:W-:-:S07]  /*00e0*/  UIADD3.X UR5, URZ, UR5, URZ, UP1, !UPT ;  /* 0x000000053f057290 */ /* 0x000fce0008ffe43f */
[----:B------:R0:W-:Y:S02]  /*00f0*/  UTMACCTL.PF [UR6] ;  /* 0x00000000060079b9 */ /* 0x0001e40008040000 */
[----:B------:R0:W-:Y:S02]  /*0100*/  UTMACCTL.PF [UR4] ;  /* 0x00000000040079b9 */ /* 0x0001e40008040000 */
[----:B0-----:R-:W-:Y:S01]  /*0110*/  NOP ;  /* 0x0000000000007918 */ /* 0x001fe20000000000 */
.L_x_1:
[----:B------:R-:W-:Y:S05]  /*0120*/  BSYNC B0 ;  /* 0x0000000000007941 */ /* 0x000fea0003800000 */
.L_x_0:
[----:B------:R-:W0:Y:S02]  /*0130*/  SHFL.IDX PT, R2, R0, RZ, 0x1f ;  /* 0x00001fff00027589 */ /* 0x000e2400000e0000 */
[----:B0-----:R-:W-:-:S13]  /*0140*/  ISETP.NE.AND P0, PT, R2, RZ, PT ;  /* 0x000000ff0200720c */ /* 0x001fda0003f05270 */
[----:B------:R-:W-:Y:S05]  /*0150*/  @P0 BRA `(.L_x_2) ;  /* 0x0000000000fc0947 */ /* 0x000fea0003800000 */
[----:B------:R-:W-:Y:S01]  /*0160*/  ELECT P0, URZ, PT ;  /* 0x00000000003f782f */ /* 0x000fe20003800000 */
[----:B------:R-:W-:-:S12]  /*0170*/  BSSY B0, `(.L_x_2) ;  /* 0x000003d000007945 */ /* 0x000fd80003800000 */
[----:B------:R-:W-:Y:S05]  /*0180*/  @!P0 BRA `(.L_x_3) ;  /* 0x0000000000ec8947 */ /* 0x000fea0003800000 */
[----:B------:R-:W0:Y:S01]  /*0190*/  S2UR UR8, SR_CgaCtaId ;  /* 0x00000000000879c3 */ /* 0x000e220000008800 */
[----:B------:R-:W-:Y:S01]  /*01a0*/  UMOV UR4, 0x400 ;  /* 0x0000040000047882 */ /* 0x000fe20000000000 */
[----:B------:R-:W-:Y:S01]  /*01b0*/  UMOV UR5, 0x1 ;  /* 0x0000000100057882 */ /* 0x000fe20000000000 */
[----:B------:R-:W-:Y:S02]  /*01c0*/  UMOV UR6, 0x100 ;  /* 0x0000010000067882 */ /* 0x000fe40000000000 */
[----:B------:R-:W-:-:S04]  /*01d0*/  UIADD3 UR6, -UR6, 0x100000, URZ ;  /* 0x0010000006067890 */ /* 0x000fc8000fffe13f */
[----:B------:R-:W-:Y:S02]  /*01e0*/  USHF.L.U32 UR7, UR6, 0xb, URZ ;  /* 0x0000000b06077899 */ /* 0x000fe4000800063f */
[----:B------:R-:W-:Y:S02]  /*01f0*/  USHF.L.U32 UR6, UR6, 0x1, URZ ;  /* 0x0000000106067899 */ /* 0x000fe4000800063f */
[----:B0-----:R-:W-:Y:S02]  /*0200*/  ULEA UR8, UR8, UR4, 0x18 ;  /* 0x0000000408087291 */ /* 0x001fe4000f8ec03f */
[----:B------:R-:W-:-:S04]  /*0210*/  UIADD3 UR4, -UR5, 0x100000, URZ ;  /* 0x0010000005047890 */ /* 0x000fc8000fffe13f */
[----:B------:R-:W-:Y:S02]  /*0220*/  USHF.L.U32 UR5, UR4, 0xb, URZ ;  /* 0x0000000b04057899 */ /* 0x000fe4000800063f */
[----:B------:R-:W-:Y:S01]  /*0230*/  USHF.L.U32 UR4, UR4, 0x1, URZ ;  /* 0x0000000104047899 */ /* 0x000fe2000800063f */
[----:B------:R-:W0:Y:S11]  /*0240*/  FENCE.VIEW.ASYNC.S ;  /* 0x00000000000073c6 */ /* 0x000e360000000000 */
[----:B0-----:R0:W1:Y:S01]  /*0250*/  SYNCS.EXCH.64 URZ, [UR8], UR4 ;  /* 0x00000004083f75b2 */ /* 0x0010620008000100 */
[----:B------:R0:W2:Y:S01]  /*0260*/  SYNCS.EXCH.64 URZ, [UR8+0xb8], UR6 ;  /* 0x0000b806083f75b2 */ /* 0x0000a20008000100 */
[----:B------:R0:W3:Y:S01]  /*0270*/  SYNCS.EXCH.64 URZ, [UR8+0x8], UR4 ;  /* 0x00000804083f75b2 */ /* 0x0000e20008000100 */
[----:B------:R0:W4:Y:S01]  /*0280*/  SYNCS.EXCH.64 URZ, [UR8+0xc0], UR6 ;  /* 0x0000c006083f75b2 */ /* 0x0001220008000100 */
[----:B------:R0:W0:Y:S01]  /*0290*/  SYNCS.EXCH.64 URZ, [UR8+0x10], UR4 ;  /* 0x00001004083f75b2 */ /* 0x0000220008000100 */
        /* <DEDUP_REMOVED lines=41> */
[----:B-1234-:R-:W-:Y:S01]  /*0530*/  NOP ;  /* 0x0000000000007918 */ /* 0x01efe20000000000 */
.L_x_3:
[----:B0-----:R-:W-:Y:S05]  /*0540*/  BSYNC B0 ;  /* 0x0000000000007941 */ /* 0x001fea0003800000 */
.L_x_2:
[----:B------:R-:W0:Y:S01]  /*0550*/  SHFL.IDX PT, R0, R0, RZ, 0x1f ;  /* 0x00001fff00007589 */ /* 0x000e2200000e0000 */
[----:B------:R-:W-:Y:S01]  /*0560*/  ELECT P0, URZ, PT ;  /* 0x00000000003f782f */ /* 0x000fe20003800000 */
[----:B------:R-:W1:Y:S01]  /*0570*/  LDC R2, c[0x0][0x65c] ;  /* 0x00019700ff027b82 */ /* 0x000e620000000800 */
[----:B------:R-:W-:Y:S01]  /*0580*/  SHF.R.S32.HI R6, RZ, 0x1f, R5 ;  /* 0x0000001fff067819 */ /* 0x000fe20000011405 */
[----:B------:R-:W2:Y:S01]  /*0590*/  S2R R3, SR_CTAID.Y ;  /* 0x0000000000037919 */ /* 0x000ea20000002600 */
[----:B------:R-:W-:Y:S01]  /*05a0*/  UMOV UR4, 0x20 ;  /* 0x0000002000047882 */ /* 0x000fe20000000000 */
[----:B------:R-:W-:Y:S01]  /*05b0*/  ISETP.NE.AND P2, PT, R8, RZ, PT ;  /* 0x000000ff0800720c */ /* 0x000fe20003f45270 */
[----:B------:R-:W-:Y:S01]  /*05c0*/  NOP ;  /* 0x0000000000007918 */ /* 0x000fe20000000000 */
[----:B------:R-:W3:Y:S01]  /*05d0*/  S2R R4, SR_CTAID.X ;  /* 0x0000000000047919 */ /* 0x000ee20000002500 */
[----:B------:R-:W-:Y:S01]  /*05e0*/  LEA.HI R6, R6, R5, RZ, 0x2 ;  /* 0x0000000506067211 */ /* 0x000fe200078f10ff */
[----:B------:R-:W-:Y:S01]  /*05f0*/  NOP ;  /* 0x0000000000007918 */ /* 0x000fe20000000000 */
[----:B0-----:R-:W-:-:S02]  /*0600*/  ISETP.NE.OR P0, PT, R0, RZ, !P0 ;  /* 0x000000ff0000720c */ /* 0x001fc40004705670 */
[----:B-1----:R-:W-:-:S04]  /*0610*/  ISETP.NE.AND P3, PT, R2, 0x1, PT ;  /* 0x000000010200780c */ /* 0x002fc80003f65270 */
[----:B------:R-:W-:Y:S02]  /*0620*/  P2R R0, PR, RZ, 0x8 ;  /* 0x00000008ff007803 */ /* 0x000fe40000000000 */
[----:B------:R-:W-:-:S05]  /*0630*/  LOP3.LUT R0, R6, 0xfffffffc, RZ, 0xc0, !PT ;  /* 0xfffffffc06007812 */ /* 0x000fca00078ec0ff */
[----:B------:R-:W-:Y:S01]  /*0640*/  VOTEU.ALL UP0, P0 ;  /* 0x00000000003f7886 */ /* 0x000fe20000000000 */
[----:B------:R-:W-:Y:S01]  /*0650*/  IMAD.IADD R0, R5, 0x1, -R0 ;  /* 0x0000000105007824 */ /* 0x000fe200078e0a00 */
[----:B------:R-:W3:Y:S01]  /*0660*/  @P3 LDC R17, c[0x0][0x10] ;  /* 0x00000400ff113b82 */ /* 0x000ee20000000800 */
[----:B------:R-:W-:Y:S01]  /*0670*/  VOTEU.ALL UP1, P0 ;  /* 0x00000000003f7886 */ /* 0x000fe20000020000 */
[----:B--2---:R-:W-:Y:S01]  /*0680*/  @P3 IMAD.MOV.U32 R6, RZ, RZ, R3 ;  /* 0x000000ffff063224 */ /* 0x004fe200078e0003 */
[----:B------:R-:W-:Y:S01]  /*0690*/  @!UP0 UMOV UR6, 0x400 ;  /* 0x0000040000068882 */ /* 0x000fe20000000000 */
[----:B------:R-:W-:-:S04]  /*06a0*/  @!UP0 UIADD3 UR4, -UR4, 0x100000, URZ ;  /* 0x0010000004048890 */ /* 0x000fc8000fffe13f */
[----:B------:R-:W-:Y:S02]  /*06b0*/  @!UP0 USHF.L.U32 UR5, UR4, 0xb, URZ ;  /* 0x0000000b04058899 */ /* 0x000fe4000800063f */
[----:B------:R-:W-:Y:S01]  /*06c0*/  @!UP0 USHF.L.U32 UR4, UR4, 0x1, URZ ;  /* 0x0000000104048899 */ /* 0x000fe2000800063f */
[----:B------:R-:W-:Y:S02]  /*06d0*/  @P3 IMAD.MOV.U32 R7, RZ, RZ, RZ ;  /* 0x000000ffff073224 */ /* 0x000fe400078e00ff */
[----:B------:R-:W-:Y:S01]  /*06e0*/  IMAD.MOV.U32 R5, RZ, RZ, RZ ;  /* 0x000000ffff057224 */ /* 0x000fe200078e00ff */
[----:B------:R-:W0:Y:S01]  /*06f0*/  @!UP0 S2UR UR7, SR_CgaCtaId ;  /* 0x00000000000789c3 */ /* 0x000e220000008800 */
[----:B------:R-:W-:-:S07]  /*0700*/  @P3 IMAD.MOV.U32 R11, RZ, RZ, RZ ;  /* 0x000000ffff0b3224 */ /* 0x000fce00078e00ff */
[----:B------:R-:W1:Y:S01]  /*0710*/  @!P3 LDC R9, c[0x0][0xc] ;  /* 0x00000300ff09bb82 */ /* 0x000e620000000800 */
[----:B---3--:R-:W-:-:S04]  /*0720*/  @P3 IMAD.WIDE.U32 R16, R4, R17, R6 ;  /* 0x0000001104103225 */ /* 0x008fc800078e0006 */
[----:B------:R-:W-:Y:S01]  /*0730*/  @P3 IMAD.IADD R17, R17, 0x1, R11 ;  /* 0x0000000111113824 */ /* 0x000fe200078e020b */
[----:B0-----:R-:W-:Y:S01]  /*0740*/  @!UP0 ULEA UR6, UR7, UR6, 0x18 ;  /* 0x0000000607068291 */ /* 0x001fe2000f8ec03f */
[----:B------:R-:W-:Y:S01]  /*0750*/  VOTEU.ALL UP0, P0 ;  /* 0x00000000003f7886 */ /* 0x000fe20000000000 */
[----:B------:R-:W-:-:S04]  /*0760*/  ISETP.NE.AND P0, PT, R0, 0x3, PT ;  /* 0x000000030000780c */ /* 0x000fc80003f05270 */
[----:B------:R-:W-:Y:S01]  /*0770*/  ISETP.EQ.OR P0, PT, R0, RZ, !P0 ;  /* 0x000000ff0000720c */ /* 0x000fe20004702670 */
[----:B-1----:R-:W-:-:S03]  /*0780*/  @!P3 IMAD.WIDE.U32 R6, R9, R3, R4 ;  /* 0x000000030906b225 */ /* 0x002fc600078e0004 */
[C---:B------:R-:W-:Y:S01]  /*0790*/  ISETP.EQ.AND P0, PT, R8.reuse, RZ, P0 ;  /* 0x000000ff0800720c */ /* 0x040fe20000702270 */
[----:B------:R-:W-:Y:S01]  /*07a0*/  VIADD R8, R8, 0xffffffff ;  /* 0xffffffff08087836 */ /* 0x000fe20000000000 */
[----:B------:R-:W0:Y:S02]  /*07b0*/  FENCE.VIEW.ASYNC.S ;  /* 0x00000000000073c6 */ /* 0x000e240000000000 */
[----:B0-----:R0:W1:Y:S01]  /*07c0*/  @!UP0 SYNCS.EXCH.64 URZ, [UR6+0x180], UR4 ;  /* 0x00018004063f85b2 */ /* 0x0010620008000100 */
[----:B------:R-:W-:Y:S01]  /*07d0*/  @!P3 IMAD.MOV.U32 R16, RZ, RZ, R6 ;  /* 0x000000ffff10b224 */ /* 0x000fe200078e0006 */
[----:B------:R-:W-:Y:S01]  /*07e0*/  SEL R19, RZ, 0x1, !P0 ;  /* 0x00000001ff137807 */ /* 0x000fe20004000000 */
[----:B------:R-:W-:Y:S01]  /*07f0*/  @!P3 IMAD.MOV.U32 R17, RZ, RZ, R7 ;  /* 0x000000ffff11b224 */ /* 0x000fe200078e0007 */
[----:B------:R-:W-:-:S04]  /*0800*/  ISETP.GE.U32.AND P1, PT, R8, 0x2, PT ;  /* 0x000000020800780c */ /* 0x000fc80003f26070 */
[----:B------:R-:W-:Y:S01]  /*0810*/  SEL R19, R19, 0x2, P1 ;  /* 0x0000000213137807 */ /* 0x000fe20000800000 */
[----:B------:R0:W1:Y:S01]  /*0820*/  @!UP1 SYNCS.EXCH.64 URZ, [UR6+0x188], UR4 ;  /* 0x00018804063f95b2 */ /* 0x0000620008000100 */
[----:B------:R-:W-:Y:S01]  /*0830*/  NOP ;  /* 0x0000000000007918 */ /* 0x000fe20000000000 */
[----:B-1----:R-:W-:Y:S06]  /*0840*/  BAR.SYNC.DEFER_BLOCKING 0x0 ;  /* 0x0000000000007b1d */ /* 0x002fec0000010000 */
[----:B------:R-:W-:Y:S05]  /*0850*/  @!P2 BRA `(.L_x_4) ;  /* 0x0000007c008ca947 */ /* 0x000fea0003800000 */
[----:B------:R-:W-:-:S13]  /*0860*/  ISETP.GT.U32.AND P0, PT, R8, 0x1, PT ;  /* 0x000000010800780c */ /* 0x000fda0003f04070 */
[----:B0-----:R-:W-:Y:S05]  /*0870*/  @P0 EXIT ;  /* 0x000000000000094d */ /* 0x001fea0003800000 */
[----:B------:R-:W-:Y:S01]  /*0880*/  ULDC.64 UR4, c[0x0][0x650] ;  /* 0x0001940000047ab9 */ /* 0x000fe20000000a00 */
[----:B------:R-:W-:Y:S01]  /*0890*/  PRMT R0, RZ, 0x7610, R0 ;  /* 0x00007610ff007816 */ /* 0x000fe20000000000 */
[----:B------:R-:W-:Y:S01]  /*08a0*/  IMAD.MOV.U32 R114, RZ, RZ, -0x1 ;  /* 0xffffffffff727424 */ /* 0x000fe200078e00ff */
[----:B------:R-:W-:Y:S01]  /*08b0*/  ISETP.GE.U32.AND P0, PT, R16, UR4, PT ;  /* 0x0000000410007c0c */ /* 0x000fe2000bf06070 */
[----:B------:R-:W-:Y:S02]  /*08c0*/  IMAD.MOV.U32 R115, RZ, RZ, -0x1 ;  /* 0xffffffffff737424 */ /* 0x000fe400078e00ff */
[----:B------:R-:W-:Y:S01]  /*08d0*/  IMAD.MOV.U32 R23, RZ, RZ, -0x1 ;  /* 0xffffffffff177424 */ /* 0x000fe200078e00ff */
[----:B------:R-:W-:-:S13]  /*08e0*/  ISETP.GE.U32.AND.EX P0, PT, R17, UR5, PT, P0 ;  /* 0x0000000511007c0c */ /* 0x000fda000bf06100 */
[----:B------:R-:W-:Y:S05]  /*08f0*/  @P0 BRA `(.L_x_5) ;  /* 0x0000000400540947 */ /* 0x000fea0003800000 */
[----:B------:R-:W0:Y:S01]  /*0900*/  LDC.64 R14, c[0x0][0x628] ;  /* 0x00018a00ff0e7b82 */ /* 0x000e220000000a00 */
[----:B------:R-:W-:Y:S02]  /*0910*/  IMAD.MOV.U32 R6, RZ, RZ, R16 ;  /* 0x000000ffff067224 */ /* 0x000fe400078e0010 */
[----:B------:R-:W-:-:S05]  /*0920*/  IMAD.MOV.U32 R7, RZ, RZ, R17 ;  /* 0x000000ffff077224 */ /* 0x000fca00078e0011 */
[----:B------:R-:W1:Y:S08]  /*0930*/  LDC R0, c[0x0][0x630] ;  /* 0x00018c00ff007b82 */ /* 0x000e700000000800 */
[----:B------:R-:W2:Y:S01]  /*0940*/  LDC.64 R20, c[0x0][0x620] ;  /* 0x00018800ff147b82 */ /* 0x000ea20000000a00 */
[----:B0-----:R-:W-:-:S04]  /*0950*/  ISETP.NE.U32.AND P0, PT, R14, RZ, PT ;  /* 0x000000ff0e00720c */ /* 0x001fc80003f05070 */
[----:B------:R-:W-:-:S13]  /*0960*/  ISETP.NE.AND.EX P0, PT, R15, RZ, PT, P0 ;  /* 0x000000ff0f00720c */ /* 0x000fda0003f05300 */
[----:B-12---:R-:W-:Y:S05]  /*0970*/  @!P0 BRA `(.L_x_6) ;  /* 0x0000000000288947 */ /* 0x006fea0003800000 */
[----:B------:R-:W0:Y:S02]  /*0980*/  LDC R11, c[0x0][0x634] ;  /* 0x00018d00ff0b7b82 */ /* 0x000e240000000800 */
[----:B0-----:R-:W-:-:S05]  /*0990*/  IADD3 R11, P0, R16, R11, RZ ;  /* 0x0000000b100b7210 */ /* 0x001fca0007f1e0ff */
[----:B------:R-:W-:-:S04]  /*09a0*/  IMAD.X R13, RZ, RZ, R17, P0 ;  /* 0x000000ffff0d7224 */ /* 0x000fc800000e0611 */
[----:B------:R-:W-:-:S04]  /*09b0*/  IMAD.WIDE.U32 R6, R13, R14, RZ ;  /* 0x0000000e0d067225 */ /* 0x000fc800078e00ff */
[----:B------:R-:W-:-:S04]  /*09c0*/  IMAD.WIDE.U32 R8, P0, R11, R15, R6 ;  /* 0x0000000f0b087225 */ /* 0x000fc80007800006 */
[----:B------:R-:W-:-:S04]  /*09d0*/  IMAD.WIDE.U32 R6, R11, R14, RZ ;  /* 0x0000000e0b067225 */ /* 0x000fc800078e00ff */
[----:B------:R-:W-:Y:S01]  /*09e0*/  IMAD.X R11, RZ, RZ, RZ, P0 ;  /* 0x000000ffff0b7224 */ /* 0x000fe200000e06ff */
[----:B------:R-:W-:Y:S01]  /*09f0*/  IADD3 RZ, P0, R7, R8, RZ ;  /* 0x0000000807ff7210 */ /* 0x000fe20007f1e0ff */
[----:B------:R-:W-:-:S04]  /*0a00*/  IMAD.MOV.U32 R10, RZ, RZ, R9 ;  /* 0x000000ffff0a7224 */ /* 0x000fc800078e0009 */
[----:B------:R-:W-:-:S08]  /*0a10*/  IMAD.WIDE.U32.X R6, R13, R15, R10, P0 ;  /* 0x0000000f0d067225 */ /* 0x000fd000000e040a */
.L_x_6:
[-CC-:B------:R-:W-:Y:S01]  /*0a20*/  SHF.R.U64 R23, R6, R0.reuse, R7.reuse ;  /* 0x0000000006177219 */ /* 0x180fe20000001207 */
[----:B------:R-:W0:Y:S01]  /*0a30*/  LDC R10, c[0x0][0x618] ;  /* 0x00018600ff0a7b82 */ /* 0x000e220000000800 */
[----:B------:R-:W-:Y:S01]  /*0a40*/  SHF.R.U32.HI R5, RZ, R0, R7 ;  /* 0x00000000ff057219 */ /* 0x000fe20000011607 */
[----:B------:R-:W-:Y:S01]  /*0a50*/  ULDC UR4, c[0x0][0x150] ;  /* 0x0000540000047ab9 */ /* 0x000fe20000000800 */
[----:B------:R-:W-:Y:S02]  /*0a60*/  IADD3 R9, P0, RZ, -R23, RZ ;  /* 0x80000017ff097210 */ /* 0x000fe40007f1e0ff */
[----:B------:R-:W-:-:S03]  /*0a70*/  I2FP.F32.U32 R0, R4 ;  /* 0x0000000400007245 */ /* 0x000fc60000201000 */
[----:B------:R-:W1:Y:S01]  /*0a80*/  LDC.64 R28, c[0x0][0x640] ;  /* 0x00019000ff1c7b82 */ /* 0x000e620000000a00 */
[----:B------:R-:W-:Y:S02]  /*0a90*/  IMAD.X R11, RZ, RZ, ~R5, P0 ;  /* 0x000000ffff0b7224 */ /* 0x000fe400000e0e05 */
[----:B------:R-:W-:Y:S01]  /*0aa0*/  FMUL R0, R0, UR4 ;  /* 0x0000000400007c20 */ /* 0x000fe20008400000 */
[----:B------:R-:W-:Y:S01]  /*0ab0*/  IMAD.WIDE.U32 R6, R9, R20, R16 ;  /* 0x0000001409067225 */ /* 0x000fe200078e0010 */
[----:B------:R-:W-:-:S03]  /*0ac0*/  ULDC UR4, c[0x0][0x154] ;  /* 0x0000550000047ab9 */ /* 0x000fc60000000800 */
[----:B------:R-:W-:Y:S01]  /*0ad0*/  IMAD R8, R11, R20, RZ ;  /* 0x000000140b087224 */ /* 0x000fe200078e02ff */
[----:B------:R-:W2:Y:S01]  /*0ae0*/  LDC R5, c[0x0][0x144] ;  /* 0x00005100ff057b82 */ /* 0x000ea20000000800 */
[----:B------:R-:W3:Y:S02]  /*0af0*/  F2I.U32.TRUNC.NTZ R0, R0 ;  /* 0x0000000000007305 */ /* 0x000ee4000020f000 */
[----:B------:R-:W-:-:S04]  /*0b00*/  IMAD R9, R9, R21, R8 ;  /* 0x0000001509097224 */ /* 0x000fc800078e0208 */
[----:B------:R-:W-:Y:S01]  /*0b10*/  IMAD.IADD R7, R7, 0x1, R9 ;  /* 0x0000000107077824 */ /* 0x000fe200078e0209 */
[----:B------:R-:W4:Y:S01]  /*0b20*/  LDC R12, c[0x0][0x608] ;  /* 0x00018200ff0c7b82 */ /* 0x000f220000000800 */
[----:B------:R-:W-:-:S03]  /*0b30*/  IMAD.MOV.U32 R9, RZ, RZ, -0x1 ;  /* 0xffffffffff097424 */ /* 0x000fc600078e00ff */
[-CC-:B0-----:R-:W-:Y:S02]  /*0b40*/  SHF.R.U64 R20, R6, R10.reuse, R7.reuse ;  /* 0x0000000a06147219 */ /* 0x181fe40000001207 */
[----:B------:R-:W-:Y:S02]  /*0b50*/  I2FP.F32.U32 R6, R3 ;  /* 0x0000000300067245 */ /* 0x000fe40000201000 */
[----:B------:R-:W0:Y:S01]  /*0b60*/  LDC R26, c[0x0][0x658] ;  /* 0x00019600ff1a7b82 */ /* 0x000e220000000800 */
[----:B-1----:R-:W-:Y:S01]  /*0b70*/  ISETP.NE.U32.AND P0, PT, R28, RZ, PT ;  /* 0x000000ff1c00720c */ /* 0x002fe20003f05070 */
[----:B---3--:R-:W-:Y:S01]  /*0b80*/  IMAD.MOV R8, RZ, RZ, -R0 ;  /* 0x000000ffff087224 */ /* 0x008fe200078e0a00 */
[----:B------:R-:W-:Y:S01]  /*0b90*/  SHF.R.U32.HI R7, RZ, R10, R7 ;  /* 0x0000000aff077219 */ /* 0x000fe20000011607 */
[----:B------:R-:W-:Y:S01]  /*0ba0*/  FMUL R6, R6, UR4 ;  /* 0x0000000406067c20 */ /* 0x000fe20008400000 */
[----:B------:R-:W-:-:S03]  /*0bb0*/  ISETP.NE.AND.EX P0, PT, R29, RZ, PT, P0 ;  /* 0x000000ff1d00720c */ /* 0x000fc60003f05300 */
[----:B------:R-:W1:Y:S01]  /*0bc0*/  LDC R14, c[0x0][0x148] ;  /* 0x00005200ff0e7b82 */ /* 0x000e620000000800 */
[----:B--2---:R-:W-:-:S07]  /*0bd0*/  IMAD R0, R5, R8, R4 ;  /* 0x0000000805007224 */ /* 0x004fce00078e0204 */
[----:B------:R-:W2:Y:S01]  /*0be0*/  LDC R24, c[0x0][0x600] ;  /* 0x00018000ff187b82 */ /* 0x000ea20000000800 */
[-CC-:B----4-:R-:W-:Y:S02]  /*0bf0*/  SHF.R.U64 R30, R20, R12.reuse, R7.reuse ;  /* 0x0000000c141e7219 */ /* 0x190fe40000001207 */
[----:B------:R-:W-:Y:S01]  /*0c00*/  SHF.R.U32.HI R5, RZ, R12, R7 ;  /* 0x0000000cff057219 */ /* 0x000fe20000011607 */
[----:B------:R-:W-:Y:S01]  /*0c10*/  IMAD.MOV.U32 R7, RZ, RZ, 0x1 ;  /* 0x00000001ff077424 */ /* 0x000fe200078e00ff */
[----:B------:R3:W4:Y:S03]  /*0c20*/  F2I.U32.TRUNC.NTZ R12, R6 ;  /* 0x00000006000c7305 */ /* 0x000726000020f000 */
[----:B------:R-:W1:Y:S01]  /*0c30*/  LDC R15, c[0x0][0x648] ;  /* 0x00019200ff0f7b82 */ /* 0x000e620000000800 */
[-C--:B0-----:R-:W-:Y:S02]  /*0c40*/  SHF.L.U32 R4, R9, R26.reuse, RZ ;  /* 0x0000001a09047219 */ /* 0x081fe400000006ff */
[----:B------:R-:W-:-:S02]  /*0c50*/  SHF.R.U64 R32, R30, R26, R5 ;  /* 0x0000001a1e207219 */ /* 0x000fc40000001205 */
[----:B------:R-:W-:Y:S02]  /*0c60*/  LOP3.LUT R11, RZ, R4, RZ, 0x33, !PT ;  /* 0x00000004ff0b7212 */ /* 0x000fe400078e33ff */
[-C--:B------:R-:W-:Y:S01]  /*0c70*/  SHF.R.U32.HI R5, RZ, R26.reuse, R5 ;  /* 0x0000001aff057219 */ /* 0x080fe20000011605 */
[----:B------:R-:W0:Y:S01]  /*0c80*/  LDC R21, c[0x0][0x638] ;  /* 0x00018e00ff157b82 */ /* 0x000e220000000800 */
[----:B------:R-:W-:Y:S01]  /*0c90*/  SHF.L.U32 R10, R7, R26, RZ ;  /* 0x0000001a070a7219 */ /* 0x000fe200000006ff */
[----:B------:R-:W-:-:S06]  /*0ca0*/  IMAD.MOV.U32 R4, RZ, RZ, R32 ;  /* 0x000000ffff047224 */ /* 0x000fcc00078e0020 */
[----:B------:R-:W0:Y:S01]  /*0cb0*/  LDC R114, c[0x0][0x610] ;  /* 0x00018400ff727b82 */ /* 0x000e220000000800 */
[----:B---34-:R-:W-:Y:S05]  /*0cc0*/  @!P0 BRA `(.L_x_7) ;  /* 0x0000000000288947 */ /* 0x018fea0003800000 */
[----:B------:R-:W3:Y:S02]  /*0cd0*/  LDC R9, c[0x0][0x64c] ;  /* 0x00019300ff097b82 */ /* 0x000ee40000000800 */
[----:B---3--:R-:W-:-:S05]  /*0ce0*/  IADD3 R9, P0, R32, R9, RZ ;  /* 0x0000000920097210 */ /* 0x008fca0007f1e0ff */
        /* <DEDUP_REMOVED lines=8> */
.L_x_7:
[----:B-1----:R-:W-:Y:S01]  /*0d70*/  SHF.R.U64 R4, R4, R15, R5 ;  /* 0x0000000f04047219 */ /* 0x002fe20000001205 */
[----:B--2---:R-:W-:Y:S01]  /*0d80*/  VIADD R5, R24, 0xffffffff ;  /* 0xffffffff18057836 */ /* 0x004fe20000000000 */
[----:B------:R-:W-:Y:S01]  /*0d90*/  LOP3.LUT R11, R30, R11, RZ, 0xc0, !PT ;  /* 0x0000000b1e0b7212 */ /* 0x000fe200078ec0ff */
[----:B------:R-:W-:Y:S02]  /*0da0*/  IMAD.MOV R12, RZ, RZ, -R12 ;  /* 0x000000ffff0c7224 */ /* 0x000fe400078e0a0c */
[----:B------:R-:W-:Y:S01]  /*0db0*/  IMAD.MOV R6, RZ, RZ, -R4 ;  /* 0x000000ffff067224 */ /* 0x000fe200078e0a04 */
[----:B------:R-:W-:Y:S01]  /*0dc0*/  LOP3.LUT R5, R20, R5, RZ, 0xc0, !PT ;  /* 0x0000000514057212 */ /* 0x000fe200078ec0ff */
[----:B------:R-:W-:Y:S02]  /*0dd0*/  @P3 IMAD R0, R14, R12, R3 ;  /* 0x0000000c0e003224 */ /* 0x000fe400078e0203 */
[----:B------:R-:W-:Y:S02]  /*0de0*/  IMAD R11, R10, R4, R11 ;  /* 0x000000040a0b7224 */ /* 0x000fe400078e020b */
[----:B0-----:R-:W-:-:S02]  /*0df0*/  IMAD R3, R6, R21, R32 ;  /* 0x0000001506037224 */ /* 0x001fc400078e0220 */
[----:B------:R-:W-:Y:S02]  /*0e00*/  IMAD R114, R11, R114, R0 ;  /* 0x000000720b727224 */ /* 0x000fe400078e0200 */
[----:B------:R-:W-:Y:S02]  /*0e10*/  IMAD R3, R3, R24, R5 ;  /* 0x0000001803037224 */ /* 0x000fe400078e0205 */
[----:B------:R-:W-:-:S03]  /*0e20*/  IMAD.MOV.U32 R0, RZ, RZ, 0x1 ;  /* 0x00000001ff007424 */ /* 0x000fc600078e00ff */
[----:B------:R-:W-:Y:S02]  /*0e30*/  SEL R115, R3, R114, !P3 ;  /* 0x0000007203737207 */ /* 0x000fe40005800000 */
[----:B------:R-:W-:-:S07]  /*0e40*/  SEL R114, R114, R3, !P3 ;  /* 0x0000000372727207 */ /* 0x000fce0005800000 */
.L_x_5:
[----:B------:R-:W-:-:S08]  /*0e50*/  NOP ;  /* 0x0000000000007918 */ /* 0x000fd00000000000 */
[----:B------:R-:W0:Y:S02]  /*0e60*/  USETMAXREG.TRY_ALLOC.CTAPOOL UP0, 0xe8 ;  /* 0x000000e8000079c8 */ /* 0x000e240008000600 */
[----:B0-----:R-:W-:-:S13]  /*0e70*/  PLOP3.LUT P0, PT, PT, PT, UP0, 0x80, 0x0 ;  /* 0x000000000000781c */ /* 0x001fda0003f0f008 */
[----:B------:R-:W-:Y:S05]  /*0e80*/  @!P0 BRA `(.L_x_5) ;  /* 0xfffffffc00f08947 */ /* 0x000fea000383ffff */
[----:B------:R-:W-:Y:S01]  /*0e90*/  ULDC.64 UR4, c[0x0][0x598] ;  /* 0x0001660000047ab9 */ /* 0x000fe20000000a00 */
[----:B------:R-:W-:Y:S01]  /*0ea0*/  ULDC.64 UR36, c[0x0][0x208] ;  /* 0x0000820000247ab9 */ /* 0x000fe20000000a00 */
[----:B------:R-:W-:-:S04]  /*0eb0*/  ISETP.NE.U32.AND P0, PT, RZ, UR4, PT ;  /* 0x00000004ff007c0c */ /* 0x000fc8000bf05070 */
[----:B------:R-:W-:-:S13]  /*0ec0*/  ISETP.NE.AND.EX P0, PT, RZ, UR5, PT, P0 ;  /* 0x00000005ff007c0c */ /* 0x000fda000bf05300 */
[----:B------:R-:W-:Y:S05]  /*0ed0*/  @!P0 BRA `(.L_x_8) ;  /* 0x00000000001c8947 */ /* 0x000fea0003800000 */
[----:B------:R-:W0:Y:S02]  /*0ee0*/  LDC.64 R4, c[0x0][0x598] ;  /* 0x00016600ff047b82 */ /* 0x000e240000000a00 */
[----:B0-----:R-:W2:Y:S02]  /*0ef0*/  LDG.E.64 R4, desc[UR36][R4.64] ;  /* 0x0000002404047981 */ /* 0x001ea4000c1e1b00 */
[----:B--2---:R-:W-:-:S04]  /*0f00*/  ISETP.NE.U32.AND P0, PT, R4, RZ, PT ;  /* 0x000000ff0400720c */ /* 0x004fc80003f05070 */
[----:B------:R-:W-:-:S13]  /*0f10*/  ISETP.NE.AND.EX P0, PT, R5, RZ, PT, P0 ;  /* 0x000000ff0500720c */ /* 0x000fda0003f05300 */
[----:B------:R-:W-:Y:S05]  /*0f20*/  @!P0 BRA `(.L_x_8) ;  /* 0x0000000000088947 */ /* 0x000fea0003800000 */
[----:B------:R0:W5:Y:S01]  /*0f30*/  LD.E R112, desc[UR36][R4.64] ;  /* 0x0000002404707980 */ /* 0x000162000c101900 */
[----:B------:R-:W-:Y:S05]  /*0f40*/  BRA `(.L_x_9) ;  /* 0x0000000000247947 */ /* 0x000fea0003800000 */
.L_x_8:
[----:B------:R-:W-:Y:S02]  /*0f50*/  ULDC.64 UR4, c[0x0][0x588] ;  /* 0x0001620000047ab9 */ /* 0x000fe40000000a00 */
[----:B------:R-:W-:-:S04]  /*0f60*/  ISETP.NE.U32.AND P0, PT, RZ, UR4, PT ;  /* 0x00000004ff007c0c */ /* 0x000fc8000bf05070 */
[----:B------:R-:W-:-:S13]  /*0f70*/  ISETP.NE.AND.EX P0, PT, RZ, UR5, PT, P0 ;  /* 0x00000005ff007c0c */ /* 0x000fda000bf05300 */
[----:B------:R-:W-:Y:S05]  /*0f80*/  @!P0 BRA `(.L_x_10) ;  /* 0x00000000000c8947 */ /* 0x000fea0003800000 */
[----:B------:R-:W0:Y:S02]  /*0f90*/  LDC.64 R112, c[0x0][0x588] ;  /* 0x00016200ff707b82 */ /* 0x000e240000000a00 */
[----:B0-----:R1:W5:Y:S01]  /*0fa0*/  LDG.E R112, desc[UR36][R112.64] ;  /* 0x0000002470707981 */ /* 0x001362000c1e1900 */
[----:B------:R-:W-:Y:S05]  /*0fb0*/  BRA `(.L_x_9) ;  /* 0x0000000000087947 */ /* 0x000fea0003800000 */
.L_x_10:
[----:B------:R-:W-:Y:S02]  /*0fc0*/  ULDC UR4, c[0x0][0x580] ;  /* 0x0001600000047ab9 */ /* 0x000fe40000000800 */
[----:B------:R-:W-:-:S07]  /*0fd0*/  IMAD.U32 R112, RZ, RZ, UR4 ;  /* 0x00000004ff707e24 */ /* 0x000fce000f8e00ff */
.L_x_9:
[----:B------:R-:W-:Y:S02]  /*0fe0*/  ULDC.64 UR4, c[0x0][0x5a0] ;  /* 0x0001680000047ab9 */ /* 0x000fe40000000a00 */
[----:B------:R-:W-:-:S04]  /*0ff0*/  ISETP.NE.U32.AND P0, PT, RZ, UR4, PT ;  /* 0x00000004ff007c0c */ /* 0x000fc8000bf05070 */
[----:B------:R-:W-:-:S13]  /*1000*/  ISETP.NE.AND.EX P0, PT, RZ, UR5, PT, P0 ;  /* 0x00000005ff007c0c */ /* 0x000fda000bf05300 */
[----:B------:R-:W-:Y:S05]  /*1010*/  @!P0 BRA `(.L_x_11) ;  /* 0x00000000001c8947 */ /* 0x000fea0003800000 */
[----:B0-----:R-:W0:Y:S02]  /*1020*/  LDC.64 R4, c[0x0][0x5a0] ;  /* 0x00016800ff047b82 */ /* 0x001e240000000a00 */
[----:B0-----:R-:W2:Y:S02]  /*1030*/  LDG.E.64 R4, desc[UR36][R4.64] ;  /* 0x0000002404047981 */ /* 0x001ea4000c1e1b00 */
[----:B--2---:R-:W-:-:S04]  /*1040*/  ISETP.NE.U32.AND P0, PT, R4, RZ, PT ;  /* 0x000000ff0400720c */ /* 0x004fc80003f05070 */
[----:B------:R-:W-:-:S13]  /*1050*/  ISETP.NE.AND.EX P0, PT, R5, RZ, PT, P0 ;  /* 0x000000ff0500720c */ /* 0x000fda0003f05300 */
[----:B------:R-:W-:Y:S05]  /*1060*/  @!P0 BRA `(.L_x_11) ;  /* 0x0000000000088947 */ /* 0x000fea0003800000 */
[----:B-1----:R0:W5:Y:S01]  /*1070*/  LD.E R113, desc[UR36][R4.64] ;  /* 0x0000002404717980 */ /* 0x002162000c101900 */
[----:B------:R-:W-:Y:S05]  /*1080*/  BRA `(.L_x_12) ;  /* 0x0000000000247947 */ /* 0x000fea0003800000 */
.L_x_11:
[----:B------:R-:W-:Y:S02]  /*1090*/  ULDC.64 UR4, c[0x0][0x590] ;  /* 0x0001640000047ab9 */ /* 0x000fe40000000a00 */
[----:B------:R-:W-:-:S04]  /*10a0*/  ISETP.NE.U32.AND P0, PT, RZ, UR4, PT ;  /* 0x00000004ff007c0c */ /* 0x000fc8000bf05070 */
[----:B------:R-:W-:-:S13]  /*10b0*/  ISETP.NE.AND.EX P0, PT, RZ, UR5, PT, P0 ;  /* 0x00000005ff007c0c */ /* 0x000fda000bf05300 */
[----:B------:R-:W-:Y:S05]  /*10c0*/  @!P0 BRA `(.L_x_13) ;  /* 0x00000000000c8947 */ /* 0x000fea0003800000 */
[----:B0-----:R-:W1:Y:S02]  /*10d0*/  LDC.64 R4, c[0x0][0x590] ;  /* 0x00016400ff047b82 */ /* 0x001e640000000a00 */
[----:B-1----:R1:W5:Y:S01]  /*10e0*/  LDG.E R113, desc[UR36][R4.64] ;  /* 0x0000002404717981 */ /* 0x002362000c1e1900 */
[----:B------:R-:W-:Y:S05]  /*10f0*/  BRA `(.L_x_12) ;  /* 0x0000000000087947 */ /* 0x000fea0003800000 */
.L_x_13:
[----:B------:R-:W-:Y:S02]  /*1100*/  ULDC UR4, c[0x0][0x584] ;  /* 0x0001610000047ab9 */ /* 0x000fe40000000800 */
[----:B-1----:R-:W-:-:S07]  /*1110*/  IMAD.U32 R113, RZ, RZ, UR4 ;  /* 0x00000004ff717e24 */ /* 0x002fce000f8e00ff */
.L_x_12:
[----:B------:R-:W-:-:S13]  /*1120*/  LOP3.LUT P0, RZ, R0, 0xff, RZ, 0xc0, !PT ;  /* 0x000000ff00ff7812 */ /* 0x000fda000780c0ff */
[----:B------:R-:W-:Y:S05]  /*1130*/  @!P0 EXIT ;  /* 0x000000000000894d */ /* 0x000fea0003800000 */
[----:B------:R-:W-:Y:S01]  /*1140*/  ULDC UR4, c[0x0][0x28c] ;  /* 0x0000a30000047ab9 */ /* 0x000fe20000000800 */
[----:B------:R-:W-:Y:S01]  /*1150*/  LOP3.LUT R116, R19, 0x1, RZ, 0xfc, !PT ;  /* 0x0000000113747812 */ /* 0x000fe200078efcff */
[----:B------:R-:W-:Y:S01]  /*1160*/  UIADD3 UR4, UR4, 0xf, URZ ;  /* 0x0000000f04047890 */ /* 0x000fe2000fffe03f */
[----:B------:R-:W-:Y:S01]  /*1170*/  UMOV UR38, URZ ;  /* 0x0000003f00267c82 */ /* 0x000fe20008000000 */
[----:B------:R-:W-:Y:S02]  /*1180*/  UMOV UR39, URZ ;  /* 0x0000003f00277c82 */ /* 0x000fe40008000000 */
[----:B------:R-:W-:-:S04]  /*1190*/  USHF.R.S32.HI UR5, URZ, 0x1f, UR4 ;  /* 0x0000001f3f057899 */ /* 0x000fc80008011404 */
[----:B------:R-:W-:-:S04]  /*11a0*/  ULEA.HI UR5, UR5, UR4, URZ, 0x4 ;  /* 0x0000000405057291 */ /* 0x000fc8000f8f203f */
[----:B------:R-:W-:-:S12]  /*11b0*/  USHF.R.S32.HI UR40, URZ, 0x4, UR5 ;  /* 0x000000043f287899 */ /* 0x000fd80008011405 */
.L_x_207:
[----:B------:R-:W-:Y:S01]  /*11c0*/  LOP3.LUT R0, R18, 0x80, RZ, 0xc0, !PT ;  /* 0x0000008012007812 */ /* 0x000fe200078ec0ff */
[----:B--2---:R-:W2:Y:S01]  /*11d0*/  S2UR UR6, SR_CgaCtaId ;  /* 0x00000000000679c3 */ /* 0x004ea20000008800 */
[----:B------:R-:W-:Y:S02]  /*11e0*/  UMOV UR41, 0x400 ;  /* 0x0000040000297882 */ /* 0x000fe40000000000 */
[----:B------:R-:W-:-:S06]  /*11f0*/  SHF.R.U32.HI R0, RZ, 0x7, R0 ;  /* 0x00000007ff007819 */ /* 0x000fcc0000011600 */
[----:B---3--:R-:W3:Y:S01]  /*1200*/  SHFL.IDX PT, R0, R0, RZ, 0x1f ;  /* 0x00001fff00007589 */ /* 0x008ee200000e0000 */
[----:B--2---:R-:W-:Y:S01]  /*1210*/  ULEA UR41, UR6, UR41, 0x18 ;  /* 0x0000002906297291 */ /* 0x004fe2000f8ec03f */
[----:B---3--:R-:W-:-:S13]  /*1220*/  R2UR UR4, R0 ;  /* 0x00000000000472ca */ /* 0x008fda00000e0000 */
[----:B------:R-:W-:-:S04]  /*1230*/  ULEA.HI UR5, UR4, UR4, URZ, 0x1 ;  /* 0x0000000404057291 */ /* 0x000fc8000f8f083f */
[----:B------:R-:W-:-:S04]  /*1240*/  ULOP3.LUT UR5, UR5, 0x1ffffe, URZ, 0xc0, !UPT ;  /* 0x001ffffe05057892 */ /* 0x000fc8000f8ec03f */
[----:B------:R-:W-:-:S03]  /*1250*/  UIADD3 UR5, UR4, -UR5, URZ ;  /* 0x8000000504057290 */ /* 0x000fc6000fffe03f */
[----:B------:R-:W-:Y:S01]  /*1260*/  ULDC UR4, c[0x0][0x28c] ;  /* 0x0000a30000047ab9 */ /* 0x000fe20000000800 */
[----:B------:R-:W-:Y:S01]  /*1270*/  ULEA UR5, UR5, UR41, 0xb ;  /* 0x0000002905057291 */ /* 0x000fe2000f8e583f */
[----:B------:R-:W-:-:S03]  /*1280*/  ISETP.LT.AND P0, PT, RZ, UR4, PT ;  /* 0x00000004ff007c0c */ /* 0x000fc6000bf01270 */
[----:B------:R-:W-:-:S04]  /*1290*/  UIADD3 UR5, UR5, 0x280, URZ ;  /* 0x0000028005057890 */ /* 0x000fc8000fffe03f */
[----:B------:R-:W-:-:S04]  /*12a0*/  USHF.R.U32.HI UR5, URZ, 0x4, UR5 ;  /* 0x000000043f057899 */ /* 0x000fc80008011605 */
[----:B------:R-:W-:Y:S02]  /*12b0*/  ULOP3.LUT UR42, UR5, 0x3fff, URZ, 0xc0, !UPT ;  /* 0x00003fff052a7892 */ /* 0x000fe4000f8ec03f */
[----:B-1--45:R-:W-:Y:S10]  /*12c0*/  @P0 BRA `(.L_x_14) ;  /* 0x0000000000400947 */ /* 0x032ff40003800000 */
[----:B------:R-:W-:Y:S01]  /*12d0*/  MOV R0, 0x0 ;  /* 0x0000000000007802 */ /* 0x000fe20000000f00 */
[----:B------:R-:W-:Y:S01]  /*12e0*/  ULDC.64 UR4, c[0x4][0x68] ;  /* 0x01001a0000047ab9 */ /* 0x000fe20000000a00 */
[----:B------:R-:W-:Y:S01]  /*12f0*/  ULDC.64 UR6, c[0x4][0x8] ;  /* 0x0100020000067ab9 */ /* 0x000fe20000000a00 */
[----:B01----:R-:W-:Y:S01]  /*1300*/  IMAD.U32 R4, RZ, RZ, UR4 ;  /* 0x00000004ff047e24 */ /* 0x003fe2000f8e00ff */
[----:B------:R0:W1:Y:S01]  /*1310*/  LDC.64 R14, c[0x4][R0] ;  /* 0x01000000000e7b82 */ /* 0x0000620000000a00 */
[----:B------:R-:W-:Y:S01]  /*1320*/  IMAD.U32 R5, RZ, RZ, UR5 ;  /* 0x00000005ff057e24 */ /* 0x000fe2000f8e00ff */
[----:B------:R-:W-:Y:S01]  /*1330*/  ULDC.64 UR4, c[0x4][0x70] ;  /* 0x01001c0000047ab9 */ /* 0x000fe20000000a00 */
[----:B------:R-:W-:Y:S02]  /*1340*/  IMAD.U32 R10, RZ, RZ, UR6 ;  /* 0x00000006ff0a7e24 */ /* 0x000fe4000f8e00ff */
[----:B------:R-:W-:Y:S02]  /*1350*/  IMAD.U32 R6, RZ, RZ, UR4 ;  /* 0x00000004ff067e24 */ /* 0x000fe4000f8e00ff */
[----:B------:R-:W-:-:S02]  /*1360*/  IMAD.U32 R7, RZ, RZ, UR5 ;  /* 0x00000005ff077e24 */ /* 0x000fc4000f8e00ff */
[----:B------:R-:W-:Y:S02]  /*1370*/  IMAD.U32 R11, RZ, RZ, UR7 ;  /* 0x00000007ff0b7e24 */ /* 0x000fe4000f8e00ff */
[----:B------:R-:W-:Y:S02]  /*1380*/  IMAD.MOV.U32 R8, RZ, RZ, 0x1e1 ;  /* 0x000001e1ff087424 */ /* 0x000fe400078e00ff */
[----:B------:R-:W-:Y:S02]  /*1390*/  IMAD.MOV.U32 R12, RZ, RZ, 0x1 ;  /* 0x00000001ff0c7424 */ /* 0x000fe400078e00ff */
[----:B0-----:R-:W-:-:S07]  /*13a0*/  IMAD.MOV.U32 R13, RZ, RZ, RZ ;  /* 0x000000ffff0d7224 */ /* 0x001fce00078e00ff */
[----:B------:R-:W-:-:S07]  /*13b0*/  LEPC R20, `(.L_x_14) ;  /* 0x000000001014794e */ /* 0x000fce0000000000 */
[----:B-1---5:R-:W-:Y:S05]  /*13c0*/  CALL.ABS.NOINC R14 ;  /* 0x000000000e007343 */ /* 0x022fea0003c00000 */
.L_x_14:
[----:B------:R-:W-:-:S13]  /*13d0*/  ISETP.NE.AND P0, PT, R116, 0x3, PT ;  /* 0x000000037400780c */ /* 0x000fda0003f05270 */
[----:B------:R-:W-:Y:S05]  /*13e0*/  @!P0 BRA `(.L_x_15) ;  /* 0x0000000000048947 */ /* 0x000fea0003800000 */
[----:B------:R-:W-:Y:S01]  /*13f0*/  BPT.TRAP 0x1 ;  /* 0x000000040000795c */ /* 0x000fe20000300000 */
.L_x_15:
[----:B------:R-:W-:Y:S02]  /*1400*/  IMAD.U32 R3, RZ, RZ, UR39 ;  /* 0x00000027ff037e24 */ /* 0x000fe4000f8e00ff */
[----:B------:R-:W-:-:S03]  /*1410*/  IMAD.U32 R0, RZ, RZ, UR38 ;  /* 0x00000026ff007e24 */ /* 0x000fc6000f8e00ff */
[----:B------:R-:W-:Y:S02]  /*1420*/  LEA R3, R3, UR41, 0x3 ;  /* 0x0000002903037c11 */ /* 0x000fe4000f8e18ff */
[----:B------:R-:W-:-:S04]  /*1430*/  SHF.L.U32 R0, R0, 0x1f, RZ ;  /* 0x0000001f00007819 */ /* 0x000fc800000006ff */
[----:B------:R2:W3:Y:S01]  /*1440*/  SYNCS.PHASECHK.TRANS64.TRYWAIT P1, [R3+URZ], R0 ;  /* 0x00000000030075a7 */ /* 0x0004e2000802017f */
[----:B------:R-:W-:Y:S05]  /*1450*/  @!P0 BRA `(.L_x_16) ;  /* 0x0000000000048947 */ /* 0x000fea0003800000 */
[----:B------:R-:W-:Y:S01]  /*1460*/  BPT.TRAP 0x1 ;  /* 0x000000040000795c */ /* 0x000fe20000300000 */
.L_x_16:
[----:B---3--:R-:W-:Y:S05]  /*1470*/  @P1 BRA `(.L_x_17) ;  /* 0x0000000000081947 */ /* 0x008fea0003800000 */
[----:B------:R-:W3:Y:S02]  /*1480*/  SYNCS.PHASECHK.TRANS64.TRYWAIT P1, [R3+URZ], R0 ;  /* 0x00000000030075a7 */ /* 0x000ee4000802017f */
[----:B---3--:R-:W-:Y:S05]  /*1490*/  @!P1 BRA `(.L_x_18) ;  /* 0x0000009000b49947 */ /* 0x008fea0003800000 */
.L_x_17:
[----:B------:R-:W-:-:S04]  /*14a0*/  UISETP.LT.AND UP0, UPT, UR40, 0x1, UPT ;  /* 0x000000012800788c */ /* 0x000fc8000bf01270 */
[----:B------:R-:W-:-:S06]  /*14b0*/  USEL UR4, UR40, 0x1, UP0 ;  /* 0x0000000128047887 */ /* 0x000fcc0008000000 */
[----:B--23--:R-:W-:Y:S01]  /*14c0*/  IMAD.U32 R0, RZ, RZ, UR4 ;  /* 0x00000004ff007e24 */ /* 0x00cfe2000f8e00ff */
[----:B------:R-:W-:Y:S05]  /*14d0*/  WARPSYNC.ALL ;  /* 0x0000000000007948 */ /* 0x000fea0003800000 */
[----:B------:R-:W-:-:S04]  /*14e0*/  IADD3 R0, -R0, UR40, RZ ;  /* 0x0000002800007c10 */ /* 0x000fc8000fffe1ff */
[----:B------:R-:W-:Y:S01]  /*14f0*/  ISETP.GE.AND P1, PT, R0, 0x1, PT ;  /* 0x000000010000780c */ /* 0x000fe20003f26270 */
[----:B------:R-:W-:Y:S01]  /*1500*/  UIADD3 UR4, UR41, 0x17280, URZ ;  /* 0x0001728029047890 */ /* 0x000fe2000fffe03f */
[----:B------:R-:W-:Y:S01]  /*1510*/  WARPGROUP.ARRIVE ;  /* 0x00000000000079c5 */ /* 0x000fe20000000000 */
[----:B------:R-:W-:Y:S02]  /*1520*/  ULOP3.LUT UR42, UR42, 0x10000, URZ, 0xfc, !UPT ;  /* 0x000100002a2a7892 */ /* 0x000fe4000f8efc3f */
[----:B------:R-:W-:Y:S02]  /*1530*/  USHF.R.U32.HI UR4, URZ, 0x4, UR4 ;  /* 0x000000043f047899 */ /* 0x000fe40008011604 */
[----:B------:R-:W-:Y:S02]  /*1540*/  ULEA UR6, UR39, UR42, 0x8 ;  /* 0x0000002a27067291 */ /* 0x000fe4000f8e403f */
[----:B------:R-:W-:Y:S01]  /*1550*/  ULOP3.LUT UR43, UR4, 0x3fff, URZ, 0xc0, !UPT ;  /* 0x00003fff042b7892 */ /* 0x000fe2000f8ec03f */
[----:B------:R-:W-:Y:S01]  /*1560*/  UMOV UR5, 0xc0000010 ;  /* 0xc000001000057882 */ /* 0x000fe20000000000 */
[----:B------:R-:W-:-:S02]  /*1570*/  UMOV UR7, 0xc0000010 ;  /* 0xc000001000077882 */ /* 0x000fc40000000000 */
[----:B------:R-:W-:Y:S01]  /*1580*/  ULOP3.LUT UR43, UR43, 0x10000, URZ, 0xfc, !UPT ;  /* 0x000100002b2b7892 */ /* 0x000fe2000f8efc3f */
[----:B------:R-:W-:Y:S01]  /*1590*/  UMOV UR4, UR6 ;  /* 0x0000000600047c82 */ /* 0x000fe20008000000 */
[----:B------:R-:W-:Y:S02]  /*15a0*/  UMOV UR9, UR5 ;  /* 0x0000000500097c82 */ /* 0x000fe40008000000 */
[----:B------:R-:W-:Y:S01]  /*15b0*/  UIMAD UR34, UR39, 0x160, UR43 ;  /* 0x00000160272278a4 */ /* 0x000fe2000f8e022b */
[----:B------:R-:W-:Y:S01]  /*15c0*/  UMOV UR8, UR4 ;  /* 0x0000000400087c82 */ /* 0x000fe20008000000 */
[----:B------:R-:W-:Y:S02]  /*15d0*/  UMOV UR11, 0xc0000010 ;  /* 0xc0000010000b7882 */ /* 0x000fe40000000000 */
[----:B------:R-:W-:Y:S02]  /*15e0*/  UIADD3 UR10, UR34, 0x20, URZ ;  /* 0x00000020220a7890 */ /* 0x000fe4000fffe03f */
[----:B------:R-:W-:-:S02]  /*15f0*/  UIADD3 UR14, UR34, 0x40, URZ ;  /* 0x00000040220e7890 */ /* 0x000fc4000fffe03f */
[----:B------:R-:W-:Y:S01]  /*1600*/  UMOV UR6, UR34 ;  /* 0x0000002200067c82 */ /* 0x000fe20008000000 */
[----:B------:R-:W-:Y:S01]  /*1610*/  UIADD3 UR18, UR34, 0x60, URZ ;  /* 0x0000006022127890 */ /* 0x000fe2000fffe03f */
[----:B------:R-:W-:Y:S01]  /*1620*/  HGMMA.64x16x16.F32.BF16 R104, gdesc[UR4], RZ, !UPT, gsb0 ;  /* 0x00200000046879f0 */ /* 0x000fe2000c0018ff */
[----:B------:R-:W-:Y:S01]  /*1630*/  UMOV UR6, UR10 ;  /* 0x0000000a00067c82 */ /* 0x000fe20008000000 */
[----:B------:R-:W-:Y:S01]  /*1640*/  UMOV UR7, 0xc0000010 ;  /* 0xc000001000077882 */ /* 0x000fe20000000000 */
[----:B------:R-:W-:Y:S01]  /*1650*/  UMOV UR10, UR14 ;  /* 0x0000000e000a7c82 */ /* 0x000fe20008000000 */
[----:B------:R-:W-:Y:S01]  /*1660*/  UMOV UR12, UR4 ;  /* 0x00000004000c7c82 */ /* 0x000fe20008000000 */
[----:B------:R-:W-:Y:S01]  /*1670*/  UMOV UR13, UR5 ;  /* 0x00000005000d7c82 */ /* 0x000fe20008000000 */
[----:B------:R-:W-:Y:S01]  /*1680*/  UMOV UR14, UR18 ;  /* 0x00000012000e7c82 */ /* 0x000fe20008000000 */
[----:B------:R-:W-:Y:S01]  /*1690*/  UMOV UR15, 0xc0000010 ;  /* 0xc0000010000f7882 */ /* 0x000fe20000000000 */
[----:B------:R-:W-:Y:S01]  /*16a0*/  UMOV UR16, UR4 ;  /* 0x0000000400107c82 */ /* 0x000fe20008000000 */
[----:B------:R-:W-:Y:S01]  /*16b0*/  UMOV UR17, UR5 ;  /* 0x0000000500117c82 */ /* 0x000fe20008000000 */
[----:B------:R-:W-:Y:S01]  /*16c0*/  UMOV UR19, 0xc0000010 ;  /* 0xc000001000137882 */ /* 0x000fe20000000000 */
[----:B------:R-:W-:Y:S01]  /*16d0*/  UIADD3 UR22, UR34, 0xa0, URZ ;  /* 0x000000a022167890 */ /* 0x000fe2000fffe03f */
        /* <DEDUP_REMOVED lines=11> */
[----:B------:R-:W-:Y:S01]  /*1790*/  UMOV UR32, UR4 ;  /* 0x0000000400207c82 */ /* 0x000fe20008000000 */
[----:B------:R-:W-:Y:S01]  /*17a0*/  UMOV UR33, UR5 ;  /* 0x0000000500217c82 */ /* 0x000fe20008000000 */
[----:B------:R-:W-:Y:S01]  /*17b0*/  UMOV UR35, 0xc0000010 ;  /* 0xc000001000237882 */ /* 0x000fe20000000000 */
[----:B------:R-:W-:-:S02]  /*17c0*/  WARPGROUP.DEPBAR.LE gsb0, 0x0 ;  /* 0x00008000000079c5 */ /* 0x000fc40000010000 */
[----:B------:R-:W-:-:S06]  /*17d0*/  WARPGROUP.ARRIVE ;  /* 0x00000000000079c5 */ /* 0x000fcc0000000000 */
[----:B------:R-:W-:Y:S01]  /*17e0*/  HGMMA.64x16x16.F32.BF16 R96, gdesc[UR4], RZ, !UPT, gsb0 ;  /* 0x00200000046079f0 */ /* 0x000fe2000c0018ff */
[----:B------:R-:W-:Y:S01]  /*17f0*/  UIADD3 UR6, UR34, 0x80, URZ ;  /* 0x0000008022067890 */ /* 0x000fe2000fffe03f */
[----:B------:R-:W-:-:S06]  /*1800*/  UMOV UR7, 0xc0000010 ;  /* 0xc000001000077882 */ /* 0x000fcc0000000000 */
[----:B------:R-:W-:Y:S01]  /*1810*/  UMOV UR18, UR6 ;  /* 0x0000000600127c82 */ /* 0x000fe20008000000 */
[----:B------:R-:W-:Y:S01]  /*1820*/  UIADD3 UR6, UR34, 0x100, URZ ;  /* 0x0000010022067890 */ /* 0x000fe2000fffe03f */
[----:B------:R-:W-:Y:S02]  /*1830*/  WARPGROUP.DEPBAR.LE gsb0, 0x0 ;  /* 0x00008000000079c5 */ /* 0x000fe40000010000 */
[----:B------:R-:W-:-:S06]  /*1840*/  WARPGROUP.ARRIVE ;  /* 0x00000000000079c5 */ /* 0x000fcc0000000000 */
[----:B------:R-:W-:Y:S01]  /*1850*/  HGMMA.64x16x16.F32.BF16 R88, gdesc[UR8], RZ, !UPT, gsb0 ;  /* 0x00200000085879f0 */ /* 0x000fe2000c0018ff */
[----:B------:R-:W-:Y:S02]  /*1860*/  UIADD3 UR8, UR34, 0x120, URZ ;  /* 0x0000012022087890 */ /* 0x000fe4000fffe03f */
[----:B------:R-:W-:-:S03]  /*1870*/  UIADD3 UR9, UR34, 0x140, URZ ;  /* 0x0000014022097890 */ /* 0x000fc6000fffe03f */
[----:B------:R-:W-:Y:S02]  /*1880*/  UMOV UR34, UR6 ;  /* 0x0000000600227c82 */ /* 0x000fe40008000000 */
[----:B------:R-:W-:Y:S01]  /*1890*/  UMOV UR6, UR8 ;  /* 0x0000000800067c82 */ /* 0x000fe20008000000 */
[----:B------:R-:W-:Y:S02]  /*18a0*/  WARPGROUP.DEPBAR.LE gsb0, 0x0 ;  /* 0x00008000000079c5 */ /* 0x000fe40000010000 */
[----:B------:R-:W-:-:S06]  /*18b0*/  WARPGROUP.ARRIVE ;  /* 0x00000000000079c5 */ /* 0x000fcc0000000000 */
[----:B------:R-:W-:Y:S03]  /*18c0*/  HGMMA.64x16x16.F32.BF16 R80, gdesc[UR12], RZ, !UPT, gsb0 ;  /* 0x002000000c5079f0 */ /* 0x000fe6000c0018ff */
        /* <DEDUP_REMOVED lines=17> */
[----:B------:R-:W-:Y:S01]  /*19e0*/  HGMMA.64x16x16.F32.BF16 R32, gdesc[UR4], RZ, !UPT, gsb0 ;  /* 0x00200000042079f0 */ /* 0x000fe2000c0018ff */
[----:B------:R-:W-:Y:S01]  /*19f0*/  UMOV UR6, UR9 ;  /* 0x0000000900067c82 */ /* 0x000fe20008000000 */
[----:B------:R-:W-:Y:S01]  /*1a00*/  UMOV UR7, 0xc0000010 ;  /* 0xc000001000077882 */ /* 0x000fe20000000000 */
[----:B------:R-:W-:Y:S02]  /*1a10*/  WARPGROUP.DEPBAR.LE gsb0, 0x0 ;  /* 0x00008000000079c5 */ /* 0x000fe40000010000 */
[----:B------:R-:W-:-:S06]  /*1a20*/  WARPGROUP.ARRIVE ;  /* 0x00000000000079c5 */ /* 0x000fcc0000000000 */
[----:B------:R-:W-:Y:S03]  /*1a30*/  HGMMA.64x16x16.F32.BF16 R24, gdesc[UR4], RZ, !UPT, gsb0 ;  /* 0x00200000041879f0 */ /* 0x000fe6000c0018ff */
[----:B------:R-:W-:Y:S02]  /*1a40*/  WARPGROUP.DEPBAR.LE gsb0, 0x0 ;  /* 0x00008000000079c5 */ /* 0x000fe40000010000 */
[----:B------:R-:W-:Y:S05]  /*1a50*/  @!P1 BRA `(.L_x_19) ;  /* 0x0000000400a89947 */ /* 0x000fea0003800000 */
[----:B------:R-:W-:Y:S01]  /*1a60*/  UIADD3 UR4, UR39, 0x1, URZ ;  /* 0x0000000127047890 */ /* 0x000fe2000fffe03f */
[----:B------:R-:W-:-:S03]  /*1a70*/  IMAD.MOV.U32 R3, RZ, RZ, R0 ;  /* 0x000000ffff037224 */ /* 0x000fc600078e0000 */
[----:B------:R-:W-:-:S04]  /*1a80*/  UISETP.NE.AND UP0, UPT, UR4, 0x17, UPT ;  /* 0x000000170400788c */ /* 0x000fc8000bf05270 */
[----:B------:R-:W-:Y:S02]  /*1a90*/  USEL UR5, URZ, 0x1, UP0 ;  /* 0x000000013f057887 */ /* 0x000fe40008000000 */
[----:B------:R-:W-:Y:S02]  /*1aa0*/  USEL UR4, UR4, URZ, UP0 ;  /* 0x0000003f04047287 */ /* 0x000fe40008000000 */
[----:B------:R-:W-:-:S06]  /*1ab0*/  ULOP3.LUT UR5, UR38, UR5, URZ, 0x3c, !UPT ;  /* 0x0000000526057292 */ /* 0x000fcc000f8e3c3f */
[----:B------:R-:W-:Y:S01]  /*1ac0*/  IMAD.U32 R6, RZ, RZ, UR5 ;  /* 0x00000005ff067e24 */ /* 0x000fe2000f8e00ff */
[----:B------:R-:W-:-:S06]  /*1ad0*/  UMOV UR5, UR39 ;  /* 0x0000002700057c82 */ /* 0x000fcc0008000000 */
.L_x_26:
[----:B------:R-:W-:Y:S05]  /*1ae0*/  @!P0 BRA `(.L_x_20) ;  /* 0x0000000000048947 */ /* 0x000fea0003800000 */
[----:B------:R-:W-:Y:S01]  /*1af0*/  BPT.TRAP 0x1 ;  /* 0x000000040000795c */ /* 0x000fe20000300000 */
.L_x_20:
[----:B------:R-:W-:Y:S01]  /*1b00*/  ULEA UR6, UR4, UR41, 0x3 ;  /* 0x0000002904067291 */ /* 0x000fe2000f8e183f */
[----:B01----:R-:W-:-:S08]  /*1b10*/  SHF.L.U32 R4, R6, 0x1f, RZ ;  /* 0x0000001f06047819 */ /* 0x003fd000000006ff */
[----:B------:R0:W1:Y:S01]  /*1b20*/  SYNCS.PHASECHK.TRANS64.TRYWAIT P1, [UR6], R4 ;  /* 0x00000004ff0075a7 */ /* 0x0000620008020146 */
[----:B------:R-:W-:Y:S05]  /*1b30*/  @!P0 BRA `(.L_x_21) ;  /* 0x0000000000048947 */ /* 0x000fea0003800000 */
[----:B------:R-:W-:Y:S01]  /*1b40*/  BPT.TRAP 0x1 ;  /* 0x000000040000795c */ /* 0x000fe20000300000 */
.L_x_21:
[----:B-1----:R-:W-:Y:S05]  /*1b50*/  @P1 BRA `(.L_x_22) ;  /* 0x0000000000081947 */ /* 0x002fea0003800000 */
[----:B------:R-:W1:Y:S02]  /*1b60*/  SYNCS.PHASECHK.TRANS64.TRYWAIT P1, [UR6], R4 ;  /* 0x00000004ff0075a7 */ /* 0x000e640008020146 */
[----:B-1----:R-:W-:Y:S05]  /*1b70*/  @!P1 BRA `(.L_x_23) ;  /* 0x0000008c00109947 */ /* 0x002fea0003800000 */
.L_x_22:
[----:B------:R-:W-:Y:S01]  /*1b80*/  ULEA UR8, UR4, UR42, 0x8 ;  /* 0x0000002a04087291 */ /* 0x000fe2000f8e403f */
[----:B------:R-:W-:Y:S01]  /*1b90*/  WARPGROUP.ARRIVE ;  /* 0x00000000000079c5 */ /* 0x000fe20000000000 */
[----:B------:R-:W-:Y:S01]  /*1ba0*/  UIMAD UR6, UR4, 0x160, UR43 ;  /* 0x00000160040678a4 */ /* 0x000fe2000f8e022b */
[----:B------:R-:W-:Y:S01]  /*1bb0*/  UMOV UR9, 0xc0000010 ;  /* 0xc000001000097882 */ /* 0x000fe20000000000 */
[----:B------:R-:W-:Y:S02]  /*1bc0*/  UMOV UR11, 0xc0000010 ;  /* 0xc0000010000b7882 */ /* 0x000fe40000000000 */
[----:B------:R-:W-:Y:S02]  /*1bd0*/  UIADD3 UR7, UR6, 0x20, URZ ;  /* 0x0000002006077890 */ /* 0x000fe4000fffe03f */
[----:B------:R-:W-:Y:S02]  /*1be0*/  UIADD3 UR12, UR6, 0x40, URZ ;  /* 0x00000040060c7890 */ /* 0x000fe4000fffe03f */
[----:B------:R-:W-:Y:S01]  /*1bf0*/  UMOV UR10, UR6 ;  /* 0x00000006000a7c82 */ /* 0x000fe20008000000 */
[----:B------:R-:W-:Y:S01]  /*1c00*/  UIADD3 UR13, UR6, 0x60, URZ ;  /* 0x00000060060d7890 */ /* 0x000fe2000fffe03f */
[----:B------:R-:W-:Y:S01]  /*1c10*/  HGMMA.64x16x16.F32.BF16 R104, gdesc[UR8], R104, gsb0 ;  /* 0x00200000086879f0 */ /* 0x000fe20008001868 */
[----:B------:R-:W-:Y:S01]  /*1c20*/  UMOV UR10, UR7 ;  /* 0x00000007000a7c82 */ /* 0x000fe20008000000 */
[----:B------:R-:W-:Y:S01]  /*1c30*/  UMOV UR11, 0xc0000010 ;  /* 0xc0000010000b7882 */ /* 0x000fe20000000000 */
[----:B------:R-:W-:Y:S01]  /*1c40*/  UIADD3 UR7, UR6, 0x80, URZ ;  /* 0x0000008006077890 */ /* 0x000fe2000fffe03f */
[----:B------:R-:W-:-:S02]  /*1c50*/  WARPGROUP.DEPBAR.LE gsb0, 0x0 ;  /* 0x00008000000079c5 */ /* 0x000fc40000010000 */
[----:B------:R-:W-:-:S06]  /*1c60*/  WARPGROUP.ARRIVE ;  /* 0x00000000000079c5 */ /* 0x000fcc0000000000 */
[----:B------:R-:W-:Y:S01]  /*1c70*/  HGMMA.64x16x16.F32.BF16 R96, gdesc[UR8], R96, gsb0 ;  /* 0x00200000086079f0 */ /* 0x000fe20008001860 */
[----:B------:R-:W-:Y:S01]  /*1c80*/  UMOV UR10, UR12 ;  /* 0x0000000c000a7c82 */ /* 0x000fe20008000000 */
[----:B------:R-:W-:Y:S01]  /*1c90*/  UMOV UR11, 0xc0000010 ;  /* 0xc0000010000b7882 */ /* 0x000fe20000000000 */
[----:B------:R-:W-:Y:S01]  /*1ca0*/  UIADD3 UR12, UR6, 0xa0, URZ ;  /* 0x000000a0060c7890 */ /* 0x000fe2000fffe03f */
[----:B------:R-:W-:Y:S02]  /*1cb0*/  WARPGROUP.DEPBAR.LE gsb0, 0x0 ;  /* 0x00008000000079c5 */ /* 0x000fe40000010000 */
        /* <DEDUP_REMOVED lines=22> */
[----:B------:R-:W-:Y:S02]  /*1e20*/  UIADD3 UR13, UR6, 0x120, URZ ;  /* 0x00000120060d7890 */ /* 0x000fe4000fffe03f */
[----:B------:R-:W-:Y:S01]  /*1e30*/  UIADD3 UR6, UR6, 0x140, URZ ;  /* 0x0000014006067890 */ /* 0x000fe2000fffe03f */
[----:B------:R-:W-:Y:S02]  /*1e40*/  WARPGROUP.DEPBAR.LE gsb0, 0x0 ;  /* 0x00008000000079c5 */ /* 0x000fe40000010000 */
[----:B------:R-:W-:-:S06]  /*1e50*/  WARPGROUP.ARRIVE ;  /* 0x00000000000079c5 */ /* 0x000fcc0000000000 */
[----:B------:R-:W-:Y:S01]  /*1e60*/  HGMMA.64x16x16.F32.BF16 R56, gdesc[UR8], R56, gsb0 ;  /* 0x00200000083879f0 */ /* 0x000fe20008001838 */
[----:B------:R-:W-:Y:S01]  /*1e70*/  UMOV UR10, UR7 ;  /* 0x00000007000a7c82 */ /* 0x000fe20008000000 */
[----:B------:R-:W-:Y:S01]  /*1e80*/  UMOV UR11, 0xc0000010 ;  /* 0xc0000010000b7882 */ /* 0x000fe20000000000 */
        /* <DEDUP_REMOVED lines=17> */
[----:B------:R-:W-:Y:S03]  /*1fa0*/  HGMMA.64x16x16.F32.BF16 R24, gdesc[UR8], R24, gsb0 ;  /* 0x00200000081879f0 */ /* 0x000fe60008001818 */
[----:B------:R-:W-:Y:S02]  /*1fb0*/  WARPGROUP.DEPBAR.LE gsb0, 0x0 ;  /* 0x00008000000079c5 */ /* 0x000fe40000010000 */
[----:B------:R-:W-:Y:S05]  /*1fc0*/  @!P0 BRA `(.L_x_24) ;  /* 0x0000000000048947 */ /* 0x000fea0003800000 */
[----:B------:R-:W-:Y:S01]  /*1fd0*/  BPT.TRAP 0x1 ;  /* 0x000000040000795c */ /* 0x000fe20000300000 */
.L_x_24:
[----:B------:R-:W-:Y:S01]  /*1fe0*/  ULEA UR6, UR5, UR41, 0x3 ;  /* 0x0000002905067291 */ /* 0x000fe2000f8e183f */
[----:B------:R-:W-:-:S03]  /*1ff0*/  ISETP.GT.U32.AND P1, PT, R19, 0x1, PT ;  /* 0x000000011300780c */ /* 0x000fc60003f24070 */
[----:B------:R-:W-:-:S04]  /*2000*/  UIADD3 UR6, UR6, 0xb8, URZ ;  /* 0x000000b806067890 */ /* 0x000fc8000fffe03f */
[----:B------:R-:W-:-:S09]  /*2010*/  UPRMT UR6, URZ, 0x654, UR6 ;  /* 0x000006543f067896 */ /* 0x000fd20008000006 */
[----:B------:R-:W-:Y:S01]  /*2020*/  SYNCS.ARRIVE.TRANS64.RED.A1T0 RZ, [UR6], RZ ;  /* 0x000000ffffff79a7 */ /* 0x000fe20008100406 */
[----:B------:R-:W-:Y:S05]  /*2030*/  @P1 BRA `(.L_x_25) ;  /* 0x0000000000041947 */ /* 0x000fea0003800000 */
[----:B------:R-:W-:Y:S01]  /*2040*/  BPT.TRAP 0x1 ;  /* 0x000000040000795c */ /* 0x000fe20000300000 */
.L_x_25:
[----:B------:R-:W-:Y:S01]  /*2050*/  UIADD3 UR4, UR4, 0x1, URZ ;  /* 0x0000000104047890 */ /* 0x000fe2000fffe03f */
[C---:B------:R-:W-:Y:S01]  /*2060*/  ISETP.GT.AND P1, PT, R3.reuse, 0x1, PT ;  /* 0x000000010300780c */ /* 0x040fe20003f24270 */
[----:B------:R-:W-:Y:S01]  /*2070*/  UIADD3 UR5, UR5, 0x1, URZ ;  /* 0x0000000105057890 */ /* 0x000fe2000fffe03f */
[----:B------:R-:W-:Y:S01]  /*2080*/  VIADD R3, R3, 0xffffffff ;  /* 0xffffffff03037836 */ /* 0x000fe20000000000 */
[----:B------:R-:W-:Y:S02]  /*2090*/  UISETP.NE.AND UP0, UPT, UR4, 0x17, UPT ;  /* 0x000000170400788c */ /* 0x000fe4000bf05270 */
[----:B------:R-:W-:Y:S02]  /*20a0*/  UISETP.NE.AND UP1, UPT, UR5, 0x17, UPT ;  /* 0x000000170500788c */ /* 0x000fe4000bf25270 */
[----:B------:R-:W-:Y:S02]  /*20b0*/  USEL UR6, URZ, 0x1, UP0 ;  /* 0x000000013f067887 */ /* 0x000fe40008000000 */
[----:B------:R-:W-:-:S02]  /*20c0*/  USEL UR4, UR4, URZ, UP0 ;  /* 0x0000003f04047287 */ /* 0x000fc40008000000 */
[----:B------:R-:W-:Y:S02]  /*20d0*/  USEL UR5, UR5, URZ, UP1 ;  /* 0x0000003f05057287 */ /* 0x000fe40008800000 */
[----:B------:R-:W-:Y:S01]  /*20e0*/  LOP3.LUT R6, R6, UR6, RZ, 0x3c, !PT ;  /* 0x0000000606067c12 */ /* 0x000fe2000f8e3cff */
[----:B------:R-:W-:Y:S09]  /*20f0*/  @P1 BRA `(.L_x_26) ;  /* 0xfffffff800781947 */ /* 0x000ff2000383ffff */
.L_x_19:
[----:B------:R-:W2:Y:S02]  /*2100*/  LDC R3, c[0x0][0x28c] ;  /* 0x0000a300ff037b82 */ /* 0x000ea40000000800 */
[----:B--2---:R-:W-:-:S13]  /*2110*/  ISETP.GE.AND P1, PT, R3, 0x1, PT ;  /* 0x000000010300780c */ /* 0x004fda0003f26270 */
[----:B------:R-:W-:Y:S05]  /*2120*/  @!P1 BRA `(.L_x_27) ;  /* 0x0000000000349947 */ /* 0x000fea0003800000 */
[----:B------:R-:W-:Y:S05]  /*2130*/  @!P0 BRA `(.L_x_28) ;  /* 0x0000000000048947 */ /* 0x000fea0003800000 */
[----:B------:R-:W-:Y:S01]  /*2140*/  BPT.TRAP 0x1 ;  /* 0x000000040000795c */ /* 0x000fe20000300000 */
.L_x_28:
[----:B------:R-:W-:Y:S01]  /*2150*/  VIADD R0, R0, UR39 ;  /* 0x0000002700007c36 */ /* 0x000fe20008000000 */
[----:B------:R-:W-:-:S03]  /*2160*/  ISETP.GT.U32.AND P0, PT, R19, 0x1, PT ;  /* 0x000000011300780c */ /* 0x000fc60003f04070 */
[----:B01----:R-:W-:-:S05]  /*2170*/  IMAD.WIDE.U32 R4, R0, -0x4de9bd37, RZ ;  /* 0xb21642c900047825 */ /* 0x003fca00078e00ff */
[----:B------:R-:W-:-:S05]  /*2180*/  SHF.R.U32.HI R5, RZ, 0x4, R5 ;  /* 0x00000004ff057819 */ /* 0x000fca0000011605 */
[----:B------:R-:W-:-:S05]  /*2190*/  IMAD R0, R5, -0x17, R0 ;  /* 0xffffffe905007824 */ /* 0x000fca00078e0200 */
[----:B------:R-:W-:-:S05]  /*21a0*/  LEA R0, R0, UR41, 0x3 ;  /* 0x0000002900007c11 */ /* 0x000fca000f8e18ff */
[----:B------:R-:W-:-:S05]  /*21b0*/  VIADD R0, R0, 0xb8 ;  /* 0x000000b800007836 */ /* 0x000fca0000000000 */
[----:B------:R-:W-:-:S04]  /*21c0*/  PRMT R0, RZ, 0x654, R0 ;  /* 0x00000654ff007816 */ /* 0x000fc80000000000 */
[----:B------:R2:W-:Y:S01]  /*21d0*/  SYNCS.ARRIVE.TRANS64.RED.A1T0 RZ, [R0+URZ], RZ ;  /* 0x000000ff00ff79a7 */ /* 0x0005e2000810043f */
[----:B------:R-:W-:Y:S05]  /*21e0*/  @P0 BRA `(.L_x_27) ;  /* 0x0000000000040947 */ /* 0x000fea0003800000 */
[----:B------:R-:W-:Y:S01]  /*21f0*/  BPT.TRAP 0x1 ;  /* 0x000000040000795c */ /* 0x000fe20000300000 */
.L_x_27:
[----:B------:R-:W3:Y:S01]  /*2200*/  LDC R7, c[0x0][0x288] ;  /* 0x0000a200ff077b82 */ /* 0x000ee20000000800 */
[----:B------:R-:W-:Y:S01]  /*2210*/  IMAD R9, R115, 0xb0, RZ ;  /* 0x000000b073097824 */ /* 0x000fe200078e02ff */
[----:B------:R-:W-:Y:S01]  /*2220*/  UIADD3 UR39, UR40, UR39, URZ ;  /* 0x0000002728277290 */ /* 0x000fe2000fffe03f */
[----:B------:R-:W-:Y:S01]  /*2230*/  SHF.R.U32.HI R3, RZ, 0x2, R18 ;  /* 0x00000002ff037819 */ /* 0x000fe20000011612 */
[----:B------:R-:W-:Y:S01]  /*2240*/  IMAD.SHL.U32 R11, R114, 0x80, RZ ;  /* 0x00000080720b7824 */ /* 0x000fe200078e00ff */
[----:B01----:R-:W-:Y:S01]  /*2250*/  LOP3.LUT R4, R18, 0x60, RZ, 0xc0, !PT ;  /* 0x0000006012047812 */ /* 0x003fe200078ec0ff */
[----:B------:R-:W-:Y:S01]  /*2260*/  UISETP.GT.U32.AND UP0, UPT, UR39, 0x16, UPT ;  /* 0x000000162700788c */ /* 0x000fe2000bf04070 */
[----:B--2---:R-:W-:Y:S01]  /*2270*/  LOP3.LUT R0, R22, 0x1, RZ, 0xc0, !PT ;  /* 0x0000000116007812 */ /* 0x004fe200078ec0ff */
[----:B------:R-:W-:Y:S01]  /*2280*/  IMAD.SHL.U32 R12, R18, 0x2, RZ ;  /* 0x00000002120c7824 */ /* 0x000fe200078e00ff */
[----:B------:R-:W-:Y:S01]  /*2290*/  LOP3.LUT R3, R3, 0x7, RZ, 0xc0, !PT ;  /* 0x0000000703037812 */ /* 0x000fe200078ec0ff */
[----:B------:R-:W-:Y:S01]  /*22a0*/  ULDC UR7, c[0x0][0x284] ;  /* 0x0000a10000077ab9 */ /* 0x000fe20000000800 */
[----:B------:R-:W-:Y:S01]  /*22b0*/  SHF.R.U32.HI R6, RZ, 0x1, R4 ;  /* 0x00000001ff067819 */ /* 0x000fe20000011604 */
[----:B------:R-:W-:Y:S01]  /*22c0*/  IMAD.SHL.U32 R8, R0, 0x40, RZ ;  /* 0x0000004000087824 */ /* 0x000fe200078e00ff */
[----:B------:R-:W-:Y:S01]  /*22d0*/  LOP3.LUT R4, R18, 0x3, RZ, 0xc0, !PT ;  /* 0x0000000312047812 */ /* 0x000fe200078ec0ff */
[----:B------:R-:W-:Y:S01]  /*22e0*/  UISETP.LT.U32.AND UP0, UPT, UR40, 0x17, UP0 ;  /* 0x000000172800788c */ /* 0x000fe20008701070 */
[----:B------:R-:W-:Y:S01]  /*22f0*/  SHF.R.S32.HI R15, RZ, 0x1f, R23 ;  /* 0x0000001fff0f7819 */ /* 0x000fe20000011417 */
[----:B------:R-:W-:Y:S01]  /*2300*/  UISETP.GE.U32.AND UP1, UPT, UR40, 0x17, UPT ;  /* 0x000000172800788c */ /* 0x000fe2000bf26070 */
[--C-:B------:R-:W-:Y:S01]  /*2310*/  IADD3 R5, RZ, -R6, -R3.reuse ;  /* 0x80000006ff057210 */ /* 0x100fe20007ffe803 */
[----:B------:R-:W-:Y:S01]  /*2320*/  ULDC.64 UR8, c[0x0][0x5d0] ;  /* 0x0001740000087ab9 */ /* 0x000fe20000000a00 */
[C---:B------:R-:W-:Y:S01]  /*2330*/  LOP3.LUT R12, R9.reuse, 0x6, R12, 0xf8, !PT ;  /* 0x00000006090c7812 */ /* 0x040fe200078ef80c */
[----:B------:R-:W-:Y:S01]  /*2340*/  UIMAD.WIDE.U32 UR4, UR39, -0x4de9bd37, URZ ;  /* 0xb21642c9270478a5 */ /* 0x000fe2000f8e003f */
[----:B------:R-:W-:Y:S01]  /*2350*/  LOP3.LUT R3, R8, 0x40, R3, 0xe2, !PT ;  /* 0x0000004008037812 */ /* 0x000fe200078ee203 */
[----:B------:R-:W-:Y:S01]  /*2360*/  USEL UR6, URZ, 0x1, !UP0 ;  /* 0x000000013f067887 */ /* 0x000fe2000c000000 */
[----:B------:R-:W-:Y:S01]  /*2370*/  SHF.R.S32.HI R13, RZ, 0x1f, R12 ;  /* 0x0000001fff0d7819 */ /* 0x000fe2000001140c */
[----:B---3--:R-:W-:Y:S01]  /*2380*/  IMAD R8, R4, -0x2, R7 ;  /* 0xfffffffe04087824 */ /* 0x008fe200078e0207 */
[----:B------:R-:W-:Y:S01]  /*2390*/  ISETP.GE.AND P0, PT, R9, R7, PT ;  /* 0x000000070900720c */ /* 0x000fe20003f06270 */
[----:B------:R-:W-:Y:S01]  /*23a0*/  IMAD R4, R15, UR8, RZ ;  /* 0x000000080f047c24 */ /* 0x000fe2000f8e02ff */
[----:B------:R-:W-:Y:S01]  /*23b0*/  USHF.R.U32.HI UR4, URZ, 0x4, UR5 ;  /* 0x000000043f047899 */ /* 0x000fe20008011605 */
[----:B------:R-:W-:Y:S01]  /*23c0*/  IMAD R0, R0, -0x40, R5 ;  /* 0xffffffc000007824 */ /* 0x000fe200078e0205 */
[----:B------:R-:W-:Y:S01]  /*23d0*/  ISETP.GE.OR P0, PT, R11, UR7, P0 ;  /* 0x000000070b007c0c */ /* 0x000fe20008706670 */
[----:B------:R-:W-:Y:S01]  /*23e0*/  IMAD.WIDE R114, R114, 0x80, RZ ;  /* 0x0000008072727825 */ /* 0x000fe200078e02ff */
[----:B------:R-:W-:-:S02]  /*23f0*/  ULOP3.LUT UR38, UR38, UR6, URZ, 0x3c, !UPT ;  /* 0x0000000626267292 */ /* 0x000fc4000f8e3c3f */
[----:B------:R-:W-:Y:S01]  /*2400*/  UIMAD UR39, UR4, -0x17, UR39 ;  /* 0xffffffe9042778a4 */ /* 0x000fe2000f8e0227 */
[C---:B------:R-:W-:Y:S01]  /*2410*/  IMAD R7, R23.reuse, UR9, R4 ;  /* 0x0000000917077c24 */ /* 0x040fe2000f8e0204 */
[----:B------:R-:W-:Y:S01]  /*2420*/  @UP1 ULOP3.LUT UR38, UR38, 0x1, UR4, 0x78, !UPT ;  /* 0x0000000126261892 */ /* 0x000fe2000f8e7804 */
[----:B------:R-:W-:Y:S01]  /*2430*/  IMAD.WIDE.U32 R4, R23, UR8, R12 ;  /* 0x0000000817047c25 */ /* 0x000fe2000f8e000c */
[----:B------:R-:W-:Y:S02]  /*2440*/  IADD3 R0, -R11, UR7, R0 ;  /* 0x000000070b007c10 */ /* 0x000fe4000fffe100 */
[----:B------:R-:W-:Y:S01]  /*2450*/  LOP3.LUT R127, R114, R3, R6, 0xfe, !PT ;  /* 0x00000003727f7212 */ /* 0x000fe200078efe06 */
[----:B------:R-:W-:Y:S02]  /*2460*/  IMAD.IADD R3, R8, 0x1, -R9 ;  /* 0x0000000108037824 */ /* 0x000fe400078e0a09 */
[----:B------:R-:W-:Y:S02]  /*2470*/  IMAD.IADD R7, R5, 0x1, R7 ;  /* 0x0000000105077824 */ /* 0x000fe400078e0207 */
[----:B------:R-:W-:-:S02]  /*2480*/  IMAD.MOV.U32 R8, RZ, RZ, -0x1 ;  /* 0xffffffffff087424 */ /* 0x000fc400078e00ff */
[----:B------:R-:W-:Y:S01]  /*2490*/  IMAD.MOV.U32 R6, RZ, RZ, R4 ;  /* 0x000000ffff067224 */ /* 0x000fe200078e0004 */
[----:B------:R-:W-:Y:S06]  /*24a0*/  @P0 BRA `(.L_x_29) ;  /* 0x0000005800cc0947 */ /* 0x000fec0003800000 */
[----:B------:R-:W0:Y:S01]  /*24b0*/  LDC.64 R4, c[0x0][0x5c8] ;  /* 0x00017200ff047b82 */ /* 0x000e220000000a00 */
[----:B-----5:R-:W-:Y:S01]  /*24c0*/  FSETP.NEU.AND P0, PT, R113, RZ, PT ;  /* 0x000000ff7100720b */ /* 0x020fe20003f0d000 */
[----:B------:R-:W-:Y:S01]  /*24d0*/  BSSY B0, `(.L_x_29) ;  /* 0x00005b0000007945 */ /* 0x000fe20003800000 */
[----:B------:R-:W-:-:S04]  /*24e0*/  ISETP.GT.AND P1, PT, R3, RZ, PT ;  /* 0x000000ff0300720c */ /* 0x000fc80003f24270 */
[----:B------:R-:W-:Y:S01]  /*24f0*/  ISETP.GT.AND P2, PT, R0, RZ, P1 ;  /* 0x000000ff0000720c */ /* 0x000fe20000f44270 */
[-C--:B0-----:R-:W-:Y:S02]  /*2500*/  IMAD R10, R115, R4.reuse, RZ ;  /* 0x00000004730a7224 */ /* 0x081fe400078e02ff */
[----:B------:R-:W-:-:S04]  /*2510*/  IMAD.WIDE.U32 R6, R127, R4, R6 ;  /* 0x000000047f067225 */ /* 0x000fc800078e0006 */
[----:B------:R-:W-:-:S04]  /*2520*/  IMAD R9, R127, R5, R10 ;  /* 0x000000057f097224 */ /* 0x000fc800078e020a */
[----:B------:R-:W-:Y:S01]  /*2530*/  IMAD.IADD R129, R7, 0x1, R9 ;  /* 0x0000000107817824 */ /* 0x000fe200078e0209 */
[----:B------:R-:W-:Y:S06]  /*2540*/  @!P0 BRA `(.L_x_30) ;  /* 0x0000003c00088947 */ /* 0x000fec0003800000 */
[----:B------:R-:W0:Y:S01]  /*2550*/  LDC.64 R120, c[0x0][0x5b8] ;  /* 0x00016e00ff787b82 */ /* 0x000e220000000a00 */
[----:B------:R-:W-:-:S07]  /*2560*/  ULDC.64 UR4, c[0x0][0x5c0] ;  /* 0x0001700000047ab9 */ /* 0x000fce0000000a00 */
[----:B------:R-:W1:Y:S08]  /*2570*/  LDC.64 R122, c[0x0][0x5b0] ;  /* 0x00016c00ff7a7b82 */ /* 0x000e700000000a00 */
[----:B------:R-:W2:Y:S01]  /*2580*/  LDC.64 R124, c[0x0][0x5a8] ;  /* 0x00016a00ff7c7b82 */ /* 0x000ea20000000a00 */
[-C--:B0-----:R-:W-:Y:S02]  /*2590*/  IMAD R10, R15, R120.reuse, RZ ;  /* 0x000000780f0a7224 */ /* 0x081fe400078e02ff */
[----:B------:R-:W-:-:S04]  /*25a0*/  IMAD.WIDE.U32 R118, R23, R120, R12 ;  /* 0x0000007817767225 */ /* 0x000fc800078e000c */
[----:B------:R-:W-:Y:S02]  /*25b0*/  IMAD R117, R23, R121, R10 ;  /* 0x0000007917757224 */ /* 0x000fe400078e020a */
[-C--:B-1----:R-:W-:Y:S02]  /*25c0*/  IMAD R114, R115, R122.reuse, RZ ;  /* 0x0000007a73727224 */ /* 0x082fe400078e02ff */
[----:B------:R-:W-:Y:S02]  /*25d0*/  IMAD.IADD R15, R119, 0x1, R117 ;  /* 0x00000001770f7824 */ /* 0x000fe400078e0275 */
[----:B------:R-:W-:Y:S02]  /*25e0*/  IMAD.MOV.U32 R14, RZ, RZ, R118 ;  /* 0x000000ffff0e7224 */ /* 0x000fe400078e0076 */
[C---:B------:R-:W-:Y:S02]  /*25f0*/  IMAD R121, R127.reuse, R123, R114 ;  /* 0x0000007b7f797224 */ /* 0x040fe400078e0272 */
[----:B------:R-:W-:-:S04]  /*2600*/  IMAD.WIDE.U32 R10, R127, R122, R14 ;  /* 0x0000007a7f0a7225 */ /* 0x000fc800078e000e */
[----:B------:R-:W-:Y:S01]  /*2610*/  IMAD.IADD R7, R11, 0x1, R121 ;  /* 0x000000010b077824 */ /* 0x000fe200078e0279 */
[----:B--2---:R-:W-:-:S04]  /*2620*/  LEA R20, P0, R10, R124, 0x1 ;  /* 0x0000007c0a147211 */ /* 0x004fc800078008ff */
[----:B------:R-:W-:-:S05]  /*2630*/  LEA.HI.X R21, R10, R125, R7, 0x1, P0 ;  /* 0x0000007d0a157211 */ /* 0x000fca00000f0c07 */
[----:B------:R-:W2:Y:S01]  /*2640*/  @P2 LDG.E.LTC128B.U16 R9, desc[UR36][R20.64] ;  /* 0x0000002414092981 */ /* 0x000ea2000c1e1520 */
[----:B------:R-:W-:Y:S01]  /*2650*/  IMAD.WIDE.U32 R114, R127, R122, R12 ;  /* 0x0000007a7f727225 */ /* 0x000fe200078e000c */
[----:B------:R-:W-:Y:S03]  /*2660*/  BSSY B1, `(.L_x_31) ;  /* 0x0000014000017945 */ /* 0x000fe60003800000 */
[----:B------:R-:W-:Y:S02]  /*2670*/  IMAD.IADD R115, R121, 0x1, R115 ;  /* 0x0000000179737824 */ /* 0x000fe400078e0273 */
[----:B------:R-:W-:-:S04]  /*2680*/  IMAD.WIDE.U32 R114, R23, R120, R114 ;  /* 0x0000007817727225 */ /* 0x000fc800078e0072 */
[----:B--2---:R-:W-:-:S04]  /*2690*/  IMAD.U32 R10, R9, 0x10000, RZ ;  /* 0x00010000090a7824 */ /* 0x004fc800078e00ff */
[----:B------:R-:W-:Y:S01]  /*26a0*/  FMUL R7, R10, R113 ;  /* 0x000000710a077220 */ /* 0x000fe20000400000 */
[----:B------:R-:W-:-:S03]  /*26b0*/  LEA R10, P0, R6, UR4, 0x1 ;  /* 0x00000004060a7c11 */ /* 0x000fc6000f8008ff */
[----:B------:R-:W-:Y:S01]  /*26c0*/  FFMA R7, R104, R112, R7 ;  /* 0x0000007068077223 */ /* 0x000fe20000000007 */
[----:B------:R-:W-:Y:S02]  /*26d0*/  LEA.HI.X R11, R6, UR5, R129, 0x1, P0 ;  /* 0x00000005060b7c11 */ /* 0x000fe400080f0c81 */
[----:B------:R-:W-:Y:S02]  /*26e0*/  ISETP.GT.AND P0, PT, R3, 0x1, PT ;  /* 0x000000010300780c */ /* 0x000fe40003f04270 */
[----:B------:R-:W-:Y:S01]  /*26f0*/  F2FP.BF16.F32.PACK_AB R20, RZ, R7 ;  /* 0x00000007ff14723e */ /* 0x000fe200000010ff */
[----:B------:R-:W-:Y:S01]  /*2700*/  IMAD.IADD R7, R117, 0x1, R115 ;  /* 0x0000000175077824 */ /* 0x000fe200078e0273 */
[----:B------:R-:W-:Y:S02]  /*2710*/  ISETP.GT.AND P3, PT, R0, RZ, P0 ;  /* 0x000000ff0000720c */ /* 0x000fe40000764270 */
[----:B------:R-:W-:Y:S01]  /*2720*/  PRMT R21, R20, 0x7610, R21 ;  /* 0x0000761014157816 */ /* 0x000fe20000000015 */
[----:B------:R-:W-:Y:S01]  /*2730*/  IMAD.SHL.U32 R20, R122, 0x8, RZ ;  /* 0x000000087a147824 */ /* 0x000fe200078e00ff */
[----:B------:R-:W-:-:S03]  /*2740*/  LEA R6, P4, R114, R124, 0x1 ;  /* 0x0000007c72067211 */ /* 0x000fc600078808ff */
[----:B------:R0:W-:Y:S01]  /*2750*/  @P2 STG.E.U16 desc[UR36][R10.64], R21 ;  /* 0x000000150a002986 */ /* 0x0001e2000c101524 */
[----:B------:R-:W-:Y:S02]  /*2760*/  LEA.HI.X R7, R114, R125, R7, 0x1, P4 ;  /* 0x0000007d72077211 */ /* 0x000fe400020f0c07 */
[----:B0-----:R-:W-:-:S03]  /*2770*/  SHF.L.U64.HI R21, R122, 0x3, R123 ;  /* 0x000000037a157819 */ /* 0x001fc6000001027b */
[----:B------:R-:W-:Y:S05]  /*2780*/  @!P3 BRA `(.L_x_32) ;  /* 0x000000000004b947 */ /* 0x000fea0003800000 */
[----:B------:R0:W5:Y:S02]  /*2790*/  LDG.E.LTC128B.U16 R9, desc[UR36][R6.64+0x2] ;  /* 0x0000022406097981 */ /* 0x000164000c1e1520 */
.L_x_32:
[----:B------:R-:W-:Y:S05]  /*27a0*/  BSYNC B1 ;  /* 0x0000000000017941 */ /* 0x000fea0003800000 */
.L_x_31:
[----:B------:R-:W-:Y:S01]  /*27b0*/  IMAD.WIDE.U32 R20, R127, R122, R20 ;  /* 0x0000007a7f147225 */ /* 0x000fe200078e0014 */
[----:B------:R-:W-:Y:S02]  /*27c0*/  ISETP.GT.AND P1, PT, R0, 0x8, P1 ;  /* 0x000000080000780c */ /* 0x000fe40000f24270 */
[C---:B-----5:R-:W-:Y:S01]  /*27d0*/  PRMT R104, R9.reuse, 0x7610, R104 ;  /* 0x0000761009687816 */ /* 0x060fe20000000068 */
[----:B------:R-:W-:Y:S01]  /*27e0*/  IMAD.U32 R14, R9, 0x10000, RZ ;  /* 0x00010000090e7824 */ /* 0x000fe200078e00ff */
[----:B------:R-:W-:Y:S01]  /*27f0*/  IADD3 R118, P2, R118, R20, RZ ;  /* 0x0000001476767210 */ /* 0x000fe20007f5e0ff */
[----:B------:R-:W-:Y:S02]  /*2800*/  IMAD.IADD R121, R121, 0x1, R21 ;  /* 0x0000000179797824 */ /* 0x000fe400078e0215 */
[----:B------:R-:W-:Y:S02]  /*2810*/  FMUL R14, R14, R113 ;  /* 0x000000710e0e7220 */ /* 0x000fe40000400000 */
[----:B------:R-:W-:-:S02]  /*2820*/  IMAD.X R15, R121, 0x1, R15, P2 ;  /* 0x00000001790f7824 */ /* 0x000fc400010e060f */
[----:B------:R-:W-:Y:S01]  /*2830*/  FFMA R105, R105, R112, R14 ;  /* 0x0000007069697223 */ /* 0x000fe2000000000e */
[----:B------:R-:W-:-:S04]  /*2840*/  LEA R14, P2, R118, R124, 0x1 ;  /* 0x0000007c760e7211 */ /* 0x000fc800078408ff */
[----:B------:R-:W-:Y:S02]  /*2850*/  F2FP.BF16.F32.PACK_AB R105, RZ, R105 ;  /* 0x00000069ff69723e */ /* 0x000fe400000010ff */
[----:B------:R-:W-:-:S03]  /*2860*/  LEA.HI.X R15, R118, R125, R15, 0x1, P2 ;  /* 0x0000007d760f7211 */ /* 0x000fc600010f0c0f */
[----:B------:R1:W-:Y:S04]  /*2870*/  @P3 STG.E.U16 desc[UR36][R10.64+0x2], R105 ;  /* 0x000002690a003986 */ /* 0x0003e8000c101524 */
[----:B------:R-:W2:Y:S01]  /*2880*/  @P1 LDG.E.LTC128B.U16 R104, desc[UR36][R14.64] ;  /* 0x000000240e681981 */ /* 0x000ea2000c1e1520 */
[----:B------:R-:W-:Y:S01]  /*2890*/  IADD3 R20, P2, R12, R20, RZ ;  /* 0x000000140c147210 */ /* 0x000fe20007f5e0ff */
[----:B------:R-:W-:Y:S01]  /*28a0*/  BSSY B1, `(.L_x_33) ;  /* 0x0000011000017945 */ /* 0x000fe20003800000 */
[----:B------:R-:W-:-:S03]  /*28b0*/  ISETP.GT.AND P0, PT, R0, 0x8, P0 ;  /* 0x000000080000780c */ /* 0x000fc60000704270 */
[----:B------:R-:W-:Y:S01]  /*28c0*/  IMAD.X R21, R13, 0x1, R121, P2 ;  /* 0x000000010d157824 */ /* 0x000fe200010e0679 */
[----:B------:R-:W-:Y:S01]  /*28d0*/  SHF.L.U64.HI R13, R4, 0x4, R5 ;  /* 0x00000004040d7819 */ /* 0x000fe20000010205 */
[----:B------:R-:W-:-:S04]  /*28e0*/  IMAD.WIDE.U32 R20, R23, R120, R20 ;  /* 0x0000007817147225 */ /* 0x000fc800078e0014 */
[----:B------:R-:W-:Y:S02]  /*28f0*/  IMAD.IADD R5, R117, 0x1, R21 ;  /* 0x0000000175057824 */ /* 0x000fe400078e0215 */
[----:B--2---:R-:W-:-:S04]  /*2900*/  IMAD.U32 R12, R104, 0x10000, RZ ;  /* 0x00010000680c7824 */ /* 0x004fc800078e00ff */
[----:B------:R-:W-:Y:S01]  /*2910*/  FMUL R9, R12, R113 ;  /* 0x000000710c097220 */ /* 0x000fe20000400000 */
[----:B------:R-:W-:Y:S02]  /*2920*/  LEA R12, P2, R4, R10, 0x4 ;  /* 0x0000000a040c7211 */ /* 0x000fe400078420ff */
[----:B------:R-:W-:Y:S01]  /*2930*/  LEA R4, P3, R20, R124, 0x1 ;  /* 0x0000007c14047211 */ /* 0x000fe200078608ff */
[----:B------:R-:W-:Y:S02]  /*2940*/  FFMA R9, R106, R112, R9 ;  /* 0x000000706a097223 */ /* 0x000fe40000000009 */
[----:B------:R-:W-:Y:S01]  /*2950*/  IMAD.X R13, R13, 0x1, R11, P2 ;  /* 0x000000010d0d7824 */ /* 0x000fe200010e060b */
[----:B------:R-:W-:Y:S02]  /*2960*/  LEA.HI.X R5, R20, R125, R5, 0x1, P3 ;  /* 0x0000007d14057211 */ /* 0x000fe400018f0c05 */
[----:B------:R-:W-:-:S05]  /*2970*/  F2FP.BF16.F32.PACK_AB R9, RZ, R9 ;  /* 0x00000009ff09723e */ /* 0x000fca00000010ff */
[----:B------:R1:W-:Y:S01]  /*2980*/  @P1 STG.E.U16 desc[UR36][R12.64], R9 ;  /* 0x000000090c001986 */ /* 0x0003e2000c101524 */
[----:B------:R-:W-:Y:S05]  /*2990*/  @!P0 BRA `(.L_x_34) ;  /* 0x0000000000048947 */ /* 0x000fea0003800000 */
[----:B------:R2:W5:Y:S02]  /*29a0*/  LDG.E.LTC128B.U16 R104, desc[UR36][R4.64+0x2] ;  /* 0x0000022404687981 */ /* 0x000564000c1e1520 */
.L_x_34:
[----:B------:R-:W-:Y:S05]  /*29b0*/  BSYNC B1 ;  /* 0x0000000000017941 */ /* 0x000fea0003800000 */
.L_x_33:
[----:B-----5:R-:W-:Y:S01]  /*29c0*/  IMAD.U32 R14, R104, 0x10000, RZ ;  /* 0x00010000680e7824 */ /* 0x020fe200078e00ff */
[----:B------:R-:W-:Y:S01]  /*29d0*/  ISETP.GT.AND P1, PT, R3, 0x8, PT ;  /* 0x000000080300780c */ /* 0x000fe20003f24270 */
[----:B------:R-:W-:Y:S02]  /*29e0*/  BSSY B1, `(.L_x_35) ;  /* 0x0000008000017945 */ /* 0x000fe40003800000 */
[----:B------:R-:W-:Y:S01]  /*29f0*/  FMUL R14, R14, R113 ;  /* 0x000000710e0e7220 */ /* 0x000fe20000400000 */
[----:B------:R-:W-:-:S03]  /*2a00*/  ISETP.GT.AND P2, PT, R0, RZ, P1 ;  /* 0x000000ff0000720c */ /* 0x000fc60000f44270 */
[----:B------:R-:W-:-:S05]  /*2a10*/  FFMA R14, R107, R112, R14 ;  /* 0x000000706b0e7223 */ /* 0x000fca000000000e */
[----:B------:R-:W-:-:S05]  /*2a20*/  F2FP.BF16.F32.PACK_AB R14, RZ, R14 ;  /* 0x0000000eff0e723e */ /* 0x000fca00000010ff */
[----:B------:R3:W-:Y:S01]  /*2a30*/  @P0 STG.E.U16 desc[UR36][R12.64+0x2], R14 ;  /* 0x0000020e0c000986 */ /* 0x0007e2000c101524 */
[----:B------:R-:W-:Y:S05]  /*2a40*/  @!P2 BRA `(.L_x_36) ;  /* 0x000000000004a947 */ /* 0x000fea0003800000 */
[----:B------:R4:W5:Y:S02]  /*2a50*/  LDG.E.LTC128B.U16 R104, desc[UR36][R6.64+0x10] ;  /* 0x0000102406687981 */ /* 0x000964000c1e1520 */
.L_x_36:
[----:B------:R-:W-:Y:S05]  /*2a60*/  BSYNC B1 ;  /* 0x0000000000017941 */ /* 0x000fea0003800000 */
.L_x_35:
[----:B---3-5:R-:W-:Y:S01]  /*2a70*/  IMAD.U32 R14, R104, 0x10000, RZ ;  /* 0x00010000680e7824 */ /* 0x028fe200078e00ff */
[----:B------:R-:W-:Y:S01]  /*2a80*/  ISETP.GT.AND P0, PT, R3, 0x9, PT ;  /* 0x000000090300780c */ /* 0x000fe20003f04270 */
[----:B------:R-:W-:Y:S02]  /*2a90*/  BSSY B1, `(.L_x_37) ;  /* 0x0000008000017945 */ /* 0x000fe40003800000 */
[----:B-1----:R-:W-:Y:S01]  /*2aa0*/  FMUL R9, R14, R113 ;  /* 0x000000710e097220 */ /* 0x002fe20000400000 */
[----:B------:R-:W-:-:S03]  /*2ab0*/  ISETP.GT.AND P3, PT, R0, RZ, P0 ;  /* 0x000000ff0000720c */ /* 0x000fc60000764270 */
[----:B------:R-:W-:-:S05]  /*2ac0*/  FFMA R9, R108, R112, R9 ;  /* 0x000000706c097223 */ /* 0x000fca0000000009 */
[----:B------:R-:W-:-:S05]  /*2ad0*/  F2FP.BF16.F32.PACK_AB R9, RZ, R9 ;  /* 0x00000009ff09723e */ /* 0x000fca00000010ff */
[----:B------:R1:W-:Y:S01]  /*2ae0*/  @P2 STG.E.U16 desc[UR36][R10.64+0x10], R9 ;  /* 0x000010090a002986 */ /* 0x0003e2000c101524 */
[----:B------:R-:W-:Y:S05]  /*2af0*/  @!P3 BRA `(.L_x_38) ;  /* 0x000000000004b947 */ /* 0x000fea0003800000 */
[----:B------:R3:W5:Y:S02]  /*2b00*/  LDG.E.LTC128B.U16 R104, desc[UR36][R6.64+0x12] ;  /* 0x0000122406687981 */ /* 0x000764000c1e1520 */
.L_x_38:
[----:B------:R-:W-:Y:S05]  /*2b10*/  BSYNC B1 ;  /* 0x0000000000017941 */ /* 0x000fea0003800000 */
.L_x_37:
[----:B-----5:R-:W-:Y:S01]  /*2b20*/  IMAD.U32 R14, R104, 0x10000, RZ ;  /* 0x00010000680e7824 */ /* 0x020fe200078e00ff */
[----:B------:R-:W-:Y:S01]  /*2b30*/  ISETP.GT.AND P1, PT, R0, 0x8, P1 ;  /* 0x000000080000780c */ /* 0x000fe20000f24270 */
[----:B------:R-:W-:Y:S02]  /*2b40*/  BSSY B1, `(.L_x_39) ;  /* 0x0000007000017945 */ /* 0x000fe40003800000 */
[----:B------:R-:W-:-:S04]  /*2b50*/  FMUL R14, R14, R113 ;  /* 0x000000710e0e7220 */ /* 0x000fc80000400000 */
[----:B------:R-:W-:-:S05]  /*2b60*/  FFMA R14, R109, R112, R14 ;  /* 0x000000706d0e7223 */ /* 0x000fca000000000e */
[----:B------:R-:W-:-:S05]  /*2b70*/  F2FP.BF16.F32.PACK_AB R14, RZ, R14 ;  /* 0x0000000eff0e723e */ /* 0x000fca00000010ff */
[----:B------:R0:W-:Y:S01]  /*2b80*/  @P3 STG.E.U16 desc[UR36][R10.64+0x12], R14 ;  /* 0x0000120e0a003986 */ /* 0x0001e2000c101524 */
[----:B------:R-:W-:Y:S05]  /*2b90*/  @!P1 BRA `(.L_x_40) ;  /* 0x0000000000049947 */ /* 0x000fea0003800000 */
[----:B------:R0:W5:Y:S02]  /*2ba0*/  LDG.E.LTC128B.U16 R104, desc[UR36][R4.64+0x10] ;  /* 0x0000102404687981 */ /* 0x000164000c1e1520 */
.L_x_40:
[----:B------:R-:W-:Y:S05]  /*2bb0*/  BSYNC B1 ;  /* 0x0000000000017941 */ /* 0x000fea0003800000 */
.L_x_39:
[----:B0----5:R-:W-:Y:S01]  /*2bc0*/  IMAD.U32 R14, R104, 0x10000, RZ ;  /* 0x00010000680e7824 */ /* 0x021fe200078e00ff */
[----:B------:R-:W-:Y:S01]  /*2bd0*/  ISETP.GT.AND P0, PT, R0, 0x8, P0 ;  /* 0x000000080000780c */ /* 0x000fe20000704270 */
[----:B------:R-:W-:Y:S02]  /*2be0*/  BSSY B1, `(.L_x_41) ;  /* 0x0000007000017945 */ /* 0x000fe40003800000 */
[----:B-1----:R-:W-:-:S04]  /*2bf0*/  FMUL R9, R14, R113 ;  /* 0x000000710e097220 */ /* 0x002fc80000400000 */
[----:B------:R-:W-:-:S05]  /*2c00*/  FFMA R9, R110, R112, R9 ;  /* 0x000000706e097223 */ /* 0x000fca0000000009 */
[----:B------:R-:W-:-:S05]  /*2c10*/  F2FP.BF16.F32.PACK_AB R9, RZ, R9 ;  /* 0x00000009ff09723e */ /* 0x000fca00000010ff */
[----:B------:R0:W-:Y:S01]  /*2c20*/  @P1 STG.E.U16 desc[UR36][R12.64+0x10], R9 ;  /* 0x000010090c001986 */ /* 0x0001e2000c101524 */
[----:B------:R-:W-:Y:S05]  /*2c30*/  @!P0 BRA `(.L_x_42) ;  /* 0x0000000000048947 */ /* 0x000fea0003800000 */
[----:B------:R1:W5:Y:S02]  /*2c40*/  LDG.E.LTC128B.U16 R104, desc[UR36][R4.64+0x12] ;  /* 0x0000122404687981 */ /* 0x000364000c1e1520 */
.L_x_42:
[----:B------:R-:W-:Y:S05]  /*2c50*/  BSYNC B1 ;  /* 0x0000000000017941 */ /* 0x000fea0003800000 */
.L_x_41:
        /* <DEDUP_REMOVED lines=10> */
.L_x_44:
[----:B------:R-:W-:Y:S05]  /*2d00*/  BSYNC B1 ;  /* 0x0000000000017941 */ /* 0x000fea0003800000 */
.L_x_43:
[----:B0----5:R-:W-:Y:S01]  /*2d10*/  IMAD.U32 R14, R104, 0x10000, RZ ;  /* 0x00010000680e7824 */ /* 0x021fe200078e00ff */
        /* <DEDUP_REMOVED lines=9> */
.L_x_46:
[----:B------:R-:W-:Y:S05]  /*2db0*/  BSYNC B1 ;  /* 0x0000000000017941 */ /* 0x000fea0003800000 */
.L_x_45:
        /* <DEDUP_REMOVED lines=9> */
.L_x_48:
[----:B------:R-:W-:Y:S05]  /*2e50*/  BSYNC B1 ;  /* 0x0000000000017941 */ /* 0x000fea0003800000 */
.L_x_47:
[----:B0----5:R-:W-:Y:S01]  /*2e60*/  IMAD.U32 R14, R104, 0x10000, RZ ;  /* 0x00010000680e7824 */ /* 0x021fe200078e00ff */
        /* <DEDUP_REMOVED lines=8> */
.L_x_50:
[----:B------:R-:W-:Y:S05]  /*2ef0*/  BSYNC B1 ;  /* 0x0000000000017941 */ /* 0x000fea0003800000 */
.L_x_49:
        /* <DEDUP_REMOVED lines=10> */
.L_x_52:
[----:B------:R-:W-:Y:S05]  /*2fa0*/  BSYNC B1 ;  /* 0x0000000000017941 */ /* 0x000fea0003800000 */
.L_x_51:
        /* <DEDUP_REMOVED lines=10> */
.L_x_54:
[----:B------:R-:W-:Y:S05]  /*3050*/  BSYNC B1 ;  /* 0x0000000000017941 */ /* 0x000fea0003800000 */
.L_x_53:
        /* <DEDUP_REMOVED lines=9> */
.L_x_56:
[----:B------:R-:W-:Y:S05]  /*30f0*/  BSYNC B1 ;  /* 0x0000000000017941 */ /* 0x000fea0003800000 */
.L_x_55:
        /* <DEDUP_REMOVED lines=9> */
.L_x_58:
[----:B------:R-:W-:Y:S05]  /*3190*/  BSYNC B1 ;  /* 0x0000000000017941 */ /* 0x000fea0003800000 */
.L_x_57:
        /* <DEDUP_REMOVED lines=10> */
.L_x_60:
[----:B------:R-:W-:Y:S05]  /*3240*/  BSYNC B1 ;  /* 0x0000000000017941 */ /* 0x000fea0003800000 */
.L_x_59:
        /* <DEDUP_REMOVED lines=10> */
.L_x_62:
[----:B------:R-:W-:Y:S05]  /*32f0*/  BSYNC B1 ;  /* 0x0000000000017941 */ /* 0x000fea0003800000 */
.L_x_61:
        /* <DEDUP_REMOVED lines=9> */
.L_x_64:
[----:B------:R-:W-:Y:S05]  /*3390*/  BSYNC B1 ;  /* 0x0000000000017941 */ /* 0x000fea0003800000 */
.L_x_63:
        /* <DEDUP_REMOVED lines=9> */
.L_x_66:
[----:B------:R-:W-:Y:S05]  /*3430*/  BSYNC B1 ;  /* 0x0000000000017941 */ /* 0x000fea0003800000 */
.L_x_65:
        /* <DEDUP_REMOVED lines=10> */
.L_x_68:
[----:B------:R-:W-:Y:S05]  /*34e0*/  BSYNC B1 ;  /* 0x0000000000017941 */ /* 0x000fea0003800000 */
.L_x_67:
        /* <DEDUP_REMOVED lines=10> */
.L_x_70:
[----:B------:R-:W-:Y:S05]  /*3590*/  BSYNC B1 ;  /* 0x0000000000017941 */ /* 0x000fea0003800000 */
.L_x_69:
        /* <DEDUP_REMOVED lines=9> */
.L_x_72:
[----:B------:R-:W-:Y:S05]  /*3630*/  BSYNC B1 ;  /* 0x0000000000017941 */ /* 0x000fea0003800000 */
.L_x_71:
        /* <DEDUP_REMOVED lines=9> */
.L_x_74:
[----:B------:R-:W-:Y:S05]  /*36d0*/  BSYNC B1 ;  /* 0x0000000000017941 */ /* 0x000fea0003800000 */
.L_x_73:
        /* <DEDUP_REMOVED lines=10> */
.L_x_76:
[----:B------:R-:W-:Y:S05]  /*3780*/  BSYNC B1 ;  /* 0x0000000000017941 */ /* 0x000fea0003800000 */
.L_x_75:
        /* <DEDUP_REMOVED lines=10> */
.L_x_78:
[----:B------:R-:W-:Y:S05]  /*3830*/  BSYNC B1 ;  /* 0x0000000000017941 */ /* 0x000fea0003800000 */
.L_x_77:
        /* <DEDUP_REMOVED lines=9> */
.L_x_80:
[----:B------:R-:W-:Y:S05]  /*38d0*/  BSYNC B1 ;  /* 0x0000000000017941 */ /* 0x000fea0003800000 */
.L_x_79:
        /* <DEDUP_REMOVED lines=9> */
.L_x_82:
[----:B------:R-:W-:Y:S05]  /*3970*/  BSYNC B1 ;  /* 0x0000000000017941 */ /* 0x000fea0003800000 */
.L_x_81:
        /* <DEDUP_REMOVED lines=10> */
.L_x_84:
[----:B------:R-:W-:Y:S05]  /*3a20*/  BSYNC B1 ;  /* 0x0000000000017941 */ /* 0x000fea0003800000 */
.L_x_83:
        /* <DEDUP_REMOVED lines=10> */
.L_x_86:
[----:B------:R-:W-:Y:S05]  /*3ad0*/  BSYNC B1 ;  /* 0x0000000000017941 */ /* 0x000fea0003800000 */
.L_x_85:
        /* <DEDUP_REMOVED lines=9> */
.L_x_88:
[----:B------:R-:W-:Y:S05]  /*3b70*/  BSYNC B1 ;  /* 0x0000000000017941 */ /* 0x000fea0003800000 */
.L_x_87:
        /* <DEDUP_REMOVED lines=9> */
.L_x_90:
[----:B------:R-:W-:Y:S05]  /*3c10*/  BSYNC B1 ;  /* 0x0000000000017941 */ /* 0x000fea0003800000 */
.L_x_89:
        /* <DEDUP_REMOVED lines=10> */
.L_x_92:
[----:B------:R-:W-:Y:S05]  /*3cc0*/  BSYNC B1 ;  /* 0x0000000000017941 */ /* 0x000fea0003800000 */
.L_x_91:
        /* <DEDUP_REMOVED lines=10> */
.L_x_94:
[----:B------:R-:W-:Y:S05]  /*3d70*/  BSYNC B1 ;  /* 0x0000000000017941 */ /* 0x000fea0003800000 */
.L_x_93:
        /* <DEDUP_REMOVED lines=9> */
.L_x_96:
[----:B------:R-:W-:Y:S05]  /*3e10*/  BSYNC B1 ;  /* 0x0000000000017941 */ /* 0x000fea0003800000 */
.L_x_95:
        /* <DEDUP_REMOVED lines=9> */
.L_x_98:
[----:B------:R-:W-:Y:S05]  /*3eb0*/  BSYNC B1 ;  /* 0x0000000000017941 */ /* 0x000fea0003800000 */
.L_x_97:
        /* <DEDUP_REMOVED lines=10> */
.L_x_100:
[----:B------:R-:W-:Y:S05]  /*3f60*/  BSYNC B1 ;  /* 0x0000000000017941 */ /* 0x000fea0003800000 */
.L_x_99:
        /* <DEDUP_REMOVED lines=10> */
.L_x_102:
[----:B------:R-:W-:Y:S05]  /*4010*/  BSYNC B1 ;  /* 0x0000000000017941 */ /* 0x000fea0003800000 */
.L_x_101:
        /* <DEDUP_REMOVED lines=9> */
.L_x_104:
[----:B------:R-:W-:Y:S05]  /*40b0*/  BSYNC B1 ;  /* 0x0000000000017941 */ /* 0x000fea0003800000 */
.L_x_103:
        /* <DEDUP_REMOVED lines=9> */
.L_x_106:
[----:B------:R-:W-:Y:S05]  /*4150*/  BSYNC B1 ;  /* 0x0000000000017941 */ /* 0x000fea0003800000 */
.L_x_105:
        /* <DEDUP_REMOVED lines=10> */
.L_x_108:
[----:B------:R-:W-:Y:S05]  /*4200*/  BSYNC B1 ;  /* 0x0000000000017941 */ /* 0x000fea0003800000 */
.L_x_107:
        /* <DEDUP_REMOVED lines=10> */
.L_x_110:
[----:B------:R-:W-:Y:S05]  /*42b0*/  BSYNC B1 ;  /* 0x0000000000017941 */ /* 0x000fea0003800000 */
.L_x_109:
        /* <DEDUP_REMOVED lines=9> */
.L_x_112:
[----:B------:R-:W-:Y:S05]  /*4350*/  BSYNC B1 ;  /* 0x0000000000017941 */ /* 0x000fea0003800000 */
.L_x_111:
        /* <DEDUP_REMOVED lines=9> */
.L_x_114:
[----:B------:R-:W-:Y:S05]  /*43f0*/  BSYNC B1 ;  /* 0x0000000000017941 */ /* 0x000fea0003800000 */
.L_x_113:
        /* <DEDUP_REMOVED lines=10> */
.L_x_116:
[----:B------:R-:W-:Y:S05]  /*44a0*/  BSYNC B1 ;  /* 0x0000000000017941 */ /* 0x000fea0003800000 */
.L_x_115:
        /* <DEDUP_REMOVED lines=10> */
.L_x_118:
[----:B------:R-:W-:Y:S05]  /*4550*/  BSYNC B1 ;  /* 0x0000000000017941 */ /* 0x000fea0003800000 */
.L_x_117:
        /* <DEDUP_REMOVED lines=9> */
.L_x_120:
[----:B------:R-:W-:Y:S05]  /*45f0*/  BSYNC B1 ;  /* 0x0000000000017941 */ /* 0x000fea0003800000 */
.L_x_119:
        /* <DEDUP_REMOVED lines=9> */
.L_x_122:
[----:B------:R-:W-:Y:S05]  /*4690*/  BSYNC B1 ;  /* 0x0000000000017941 */ /* 0x000fea0003800000 */
.L_x_121:
        /* <DEDUP_REMOVED lines=10> */
.L_x_124:
[----:B------:R-:W-:Y:S05]  /*4740*/  BSYNC B1 ;  /* 0x0000000000017941 */ /* 0x000fea0003800000 */
.L_x_123:
        /* <DEDUP_REMOVED lines=10> */
.L_x_126:
[----:B------:R-:W-:Y:S05]  /*47f0*/  BSYNC B1 ;  /* 0x0000000000017941 */ /* 0x000fea0003800000 */
.L_x_125:
        /* <DEDUP_REMOVED lines=9> */
.L_x_128:
[----:B------:R-:W-:Y:S05]  /*4890*/  BSYNC B1 ;  /* 0x0000000000017941 */ /* 0x000fea0003800000 */
.L_x_127:
        /* <DEDUP_REMOVED lines=9> */
.L_x_130:
[----:B------:R-:W-:Y:S05]  /*4930*/  BSYNC B1 ;  /* 0x0000000000017941 */ /* 0x000fea0003800000 */
.L_x_129:
        /* <DEDUP_REMOVED lines=10> */
.L_x_132:
[----:B------:R-:W-:Y:S05]  /*49e0*/  BSYNC B1 ;  /* 0x0000000000017941 */ /* 0x000fea0003800000 */
.L_x_131:
        /* <DEDUP_REMOVED lines=10> */
.L_x_134:
[----:B------:R-:W-:Y:S05]  /*4a90*/  BSYNC B1 ;  /* 0x0000000000017941 */ /* 0x000fea0003800000 */
.L_x_133:
        /* <DEDUP_REMOVED lines=9> */
.L_x_136:
[----:B------:R-:W-:Y:S05]  /*4b30*/  BSYNC B1 ;  /* 0x0000000000017941 */ /* 0x000fea0003800000 */
.L_x_135:
        /* <DEDUP_REMOVED lines=9> */
.L_x_138:
[----:B------:R-:W-:Y:S05]  /*4bd0*/  BSYNC B1 ;  /* 0x0000000000017941 */ /* 0x000fea0003800000 */
.L_x_137:
        /* <DEDUP_REMOVED lines=10> */
.L_x_140:
[----:B------:R-:W-:Y:S05]  /*4c80*/  BSYNC B1 ;  /* 0x0000000000017941 */ /* 0x000fea0003800000 */
.L_x_139:
        /* <DEDUP_REMOVED lines=10> */
.L_x_142:
[----:B------:R-:W-:Y:S05]  /*4d30*/  BSYNC B1 ;  /* 0x0000000000017941 */ /* 0x000fea0003800000 */
.L_x_141:
        /* <DEDUP_REMOVED lines=9> */
.L_x_144:
[----:B------:R-:W-:Y:S05]  /*4dd0*/  BSYNC B1 ;  /* 0x0000000000017941 */ /* 0x000fea0003800000 */
.L_x_143:
        /* <DEDUP_REMOVED lines=9> */
.L_x_146:
[----:B------:R-:W-:Y:S05]  /*4e70*/  BSYNC B1 ;  /* 0x0000000000017941 */ /* 0x000fea0003800000 */
.L_x_145:
        /* <DEDUP_REMOVED lines=10> */
.L_x_148:
[----:B------:R-:W-:Y:S05]  /*4f20*/  BSYNC B1 ;  /* 0x0000000000017941 */ /* 0x000fea0003800000 */
.L_x_147:
        /* <DEDUP_REMOVED lines=10> */
.L_x_150:
[----:B------:R-:W-:Y:S05]  /*4fd0*/  BSYNC B1 ;  /* 0x0000000000017941 */ /* 0x000fea0003800000 */
.L_x_149:
        /* <DEDUP_REMOVED lines=9> */
.L_x_152:
[----:B------:R-:W-:Y:S05]  /*5070*/  BSYNC B1 ;  /* 0x0000000000017941 */ /* 0x000fea0003800000 */
.L_x_151:
        /* <DEDUP_REMOVED lines=9> */
.L_x_154:
[----:B------:R-:W-:Y:S05]  /*5110*/  BSYNC B1 ;  /* 0x0000000000017941 */ /* 0x000fea0003800000 */
.L_x_153:
        /* <DEDUP_REMOVED lines=10> */
.L_x_156:
[----:B------:R-:W-:Y:S05]  /*51c0*/  BSYNC B1 ;  /* 0x0000000000017941 */ /* 0x000fea0003800000 */
.L_x_155:
        /* <DEDUP_REMOVED lines=10> */
.L_x_158:
[----:B------:R-:W-:Y:S05]  /*5270*/  BSYNC B1 ;  /* 0x0000000000017941 */ /* 0x000fea0003800000 */
.L_x_157:
        /* <DEDUP_REMOVED lines=9> */
.L_x_160:
[----:B------:R-:W-:Y:S05]  /*5310*/  BSYNC B1 ;  /* 0x0000000000017941 */ /* 0x000fea0003800000 */
.L_x_159:
        /* <DEDUP_REMOVED lines=9> */
.L_x_162:
[----:B------:R-:W-:Y:S05]  /*53b0*/  BSYNC B1 ;  /* 0x0000000000017941 */ /* 0x000fea0003800000 */
.L_x_161:
        /* <DEDUP_REMOVED lines=10> */
.L_x_164:
[----:B------:R-:W-:Y:S05]  /*5460*/  BSYNC B1 ;  /* 0x0000000000017941 */ /* 0x000fea0003800000 */
.L_x_163:
        /* <DEDUP_REMOVED lines=10> */
.L_x_166:
[----:B------:R-:W-:Y:S05]  /*5510*/  BSYNC B1 ;  /* 0x0000000000017941 */ /* 0x000fea0003800000 */
.L_x_165:
        /* <DEDUP_REMOVED lines=9> */
.L_x_168:
[----:B------:R-:W-:Y:S05]  /*55b0*/  BSYNC B1 ;  /* 0x0000000000017941 */ /* 0x000fea0003800000 */
.L_x_167:
        /* <DEDUP_REMOVED lines=9> */
.L_x_170:
[----:B------:R-:W-:Y:S05]  /*5650*/  BSYNC B1 ;  /* 0x0000000000017941 */ /* 0x000fea0003800000 */
.L_x_169:
        /* <DEDUP_REMOVED lines=10> */
.L_x_172:
[----:B------:R-:W-:Y:S05]  /*5700*/  BSYNC B1 ;  /* 0x0000000000017941 */ /* 0x000fea0003800000 */
.L_x_171:
        /* <DEDUP_REMOVED lines=10> */
.L_x_174:
[----:B------:R-:W-:Y:S05]  /*57b0*/  BSYNC B1 ;  /* 0x0000000000017941 */ /* 0x000fea0003800000 */
.L_x_173:
        /* <DEDUP_REMOVED lines=9> */
.L_x_176:
[----:B------:R-:W-:Y:S05]  /*5850*/  BSYNC B1 ;  /* 0x0000000000017941 */ /* 0x000fea0003800000 */
.L_x_175:
        /* <DEDUP_REMOVED lines=9> */
.L_x_178:
[----:B------:R-:W-:Y:S05]  /*58f0*/  BSYNC B1 ;  /* 0x0000000000017941 */ /* 0x000fea0003800000 */
.L_x_177:
        /* <DEDUP_REMOVED lines=10> */
.L_x_180:
[----:B------:R-:W-:Y:S05]  /*59a0*/  BSYNC B1 ;  /* 0x0000000000017941 */ /* 0x000fea0003800000 */
.L_x_179:
        /* <DEDUP_REMOVED lines=10> */
.L_x_182:
[----:B------:R-:W-:Y:S05]  /*5a50*/  BSYNC B1 ;  /* 0x0000000000017941 */ /* 0x000fea0003800000 */
.L_x_181:
        /* <DEDUP_REMOVED lines=9> */
.L_x_184:
[----:B------:R-:W-:Y:S05]  /*5af0*/  BSYNC B1 ;  /* 0x0000000000017941 */ /* 0x000fea0003800000 */
.L_x_183:
        /* <DEDUP_REMOVED lines=9> */
.L_x_186:
[----:B------:R-:W-:Y:S05]  /*5b90*/  BSYNC B1 ;  /* 0x0000000000017941 */ /* 0x000fea0003800000 */
.L_x_185:
        /* <DEDUP_REMOVED lines=10> */
.L_x_188:
[----:B------:R-:W-:Y:S05]  /*5c40*/  BSYNC B1 ;  /* 0x0000000000017941 */ /* 0x000fea0003800000 */
.L_x_187:
        /* <DEDUP_REMOVED lines=10> */
.L_x_190:
[----:B------:R-:W-:Y:S05]  /*5cf0*/  BSYNC B1 ;  /* 0x0000000000017941 */ /* 0x000fea0003800000 */
.L_x_189:
        /* <DEDUP_REMOVED lines=9> */
.L_x_192:
[----:B------:R-:W-:Y:S05]  /*5d90*/  BSYNC B1 ;  /* 0x0000000000017941 */ /* 0x000fea0003800000 */
.L_x_191:
        /* <DEDUP_REMOVED lines=9> */
.L_x_194:
[----:B------:R-:W-:Y:S05]  /*5e30*/  BSYNC B1 ;  /* 0x0000000000017941 */ /* 0x000fea0003800000 */
.L_x_193:
        /* <DEDUP_REMOVED lines=10> */
.L_x_196:
[----:B------:R-:W-:Y:S05]  /*5ee0*/  BSYNC B1 ;  /* 0x0000000000017941 */ /* 0x000fea0003800000 */
.L_x_195:
        /* <DEDUP_REMOVED lines=10> */
.L_x_198:
[----:B------:R-:W-:Y:S05]  /*5f90*/  BSYNC B1 ;  /* 0x0000000000017941 */ /* 0x000fea0003800000 */
.L_x_197:
[----:B0--345:R-:W-:Y:S01]  /*5fa0*/  IMAD.U32 R6, R104, 0x10000, RZ ;  /* 0x0001000068067824 */ /* 0x039fe200078e00ff */
        /* <DEDUP_REMOVED lines=8> */
.L_x_200:
[----:B------:R-:W-:Y:S05]  /*6030*/  BSYNC B1 ;  /* 0x0000000000017941 */ /* 0x000fea0003800000 */
.L_x_199:
[----:B0----5:R-:W-:Y:S01]  /*6040*/  IMAD.U32 R6, R104, 0x10000, RZ ;  /* 0x0001000068067824 */ /* 0x021fe200078e00ff */
[----:B------:R-:W-:Y:S01]  /*6050*/  ISETP.GT.AND P0, PT, R0, 0x8, P0 ;  /* 0x000000080000780c */ /* 0x000fe20000704270 */
[----:B------:R-:W-:Y:S01]  /*6060*/  @P1 IMAD.MOV.U32 R7, RZ, RZ, R13 ;  /* 0x000000ffff071224 */ /* 0x000fe200078e000d */
[----:B------:R-:W-:Y:S01]  /*6070*/  BSSY B1, `(.L_x_201) ;  /* 0x0000008000017945 */ /* 0x000fe20003800000 */
[----:B------:R-:W-:Y:S01]  /*6080*/  FMUL R3, R6, R113 ;  /* 0x0000007106037220 */ /* 0x000fe20000400000 */
[----:B------:R-:W-:-:S03]  /*6090*/  @P1 IMAD.MOV.U32 R6, RZ, RZ, R12 ;  /* 0x000000ffff061224 */ /* 0x000fc600078e000c */
[----:B------:R-:W-:-:S05]  /*60a0*/  FFMA R3, R30, R112, R3 ;  /* 0x000000701e037223 */ /* 0x000fca0000000003 */
[----:B------:R-:W-:-:S05]  /*60b0*/  F2FP.BF16.F32.PACK_AB R3, RZ, R3 ;  /* 0x00000003ff03723e */ /* 0x000fca00000010ff */
[----:B------:R0:W-:Y:S01]  /*60c0*/  @P1 STG.E.U16 desc[UR36][R6.64+0x150], R3 ;  /* 0x0001500306001986 */ /* 0x0001e2000c101524 */
[----:B------:R-:W-:Y:S05]  /*60d0*/  @!P0 BRA `(.L_x_202) ;  /* 0x0000000000048947 */ /* 0x000fea0003800000 */
[----:B------:R4:W5:Y:S02]  /*60e0*/  LDG.E.LTC128B.U16 R104, desc[UR36][R4.64+0x152] ;  /* 0x0001522404687981 */ /* 0x000964000c1e1520 */
.L_x_202:
[----:B------:R-:W-:Y:S05]  /*60f0*/  BSYNC B1 ;  /* 0x0000000000017941 */ /* 0x000fea0003800000 */
.L_x_201:
[----:B------:R-:W-:Y:S05]  /*6100*/  @!P0 BRA `(.L_x_203) ;  /* 0x0000001c00b08947 */ /* 0x000fea0003800000 */
[----:B-----5:R-:W-:-:S04]  /*6110*/  IMAD.U32 R104, R104, 0x10000, RZ ;  /* 0x0001000068687824 */ /* 0x020fc800078e00ff */
[----:B------:R-:W-:-:S04]  /*6120*/  FMUL R104, R104, R113 ;  /* 0x0000007168687220 */ /* 0x000fc80000400000 */
[----:B------:R-:W-:-:S05]  /*6130*/  FFMA R104, R31, R112, R104 ;  /* 0x000000701f687223 */ /* 0x000fca0000000068 */
[----:B------:R-:W-:-:S05]  /*6140*/  F2FP.BF16.F32.PACK_AB R104, RZ, R104 ;  /* 0x00000068ff68723e */ /* 0x000fca00000010ff */
[----:B------:R0:W-:Y:S01]  /*6150*/  STG.E.U16 desc[UR36][R12.64+0x152], R104 ;  /* 0x000152680c007986 */ /* 0x0001e2000c101524 */
[----:B------:R-:W-:Y:S05]  /*6160*/  BRA `(.L_x_203) ;  /* 0x0000001c00987947 */ /* 0x000fea0003800000 */
.L_x_30:
[----:B------:R-:W-:Y:S01]  /*6170*/  ULDC.64 UR4, c[0x0][0x5c0] ;  /* 0x0001700000047ab9 */ /* 0x000fe20000000a00 */
[----:B------:R-:W-:Y:S01]  /*6180*/  ISETP.GT.AND P3, PT, R3, 0x1, PT ;  /* 0x000000010300780c */ /* 0x000fe20003f64270 */
[-C--:B------:R-:W-:Y:S01]  /*6190*/  FMUL R104, R104, R112.reuse ;  /* 0x0000007068687220 */ /* 0x080fe20000400000 */
[----:B------:R-:W-:Y:S01]  /*61a0*/  LEA R10, P0, R6, UR4, 0x1 ;  /* 0x00000004060a7c11 */ /* 0x000fe2000f8008ff */
[-C--:B------:R-:W-:Y:S01]  /*61b0*/  FMUL R105, R105, R112.reuse ;  /* 0x0000007069697220 */ /* 0x080fe20000400000 */
[----:B------:R-:W-:Y:S01]  /*61c0*/  SHF.L.U64.HI R5, R4, 0x4, R5 ;  /* 0x0000000404057819 */ /* 0x000fe20000010205 */
[-C--:B------:R-:W-:Y:S01]  /*61d0*/  FMUL R106, R106, R112.reuse ;  /* 0x000000706a6a7220 */ /* 0x080fe20000400000 */
[----:B------:R-:W-:Y:S01]  /*61e0*/  LEA.HI.X R11, R6, UR5, R129, 0x1, P0 ;  /* 0x00000005060b7c11 */ /* 0x000fe200080f0c81 */
[-C--:B------:R-:W-:Y:S01]  /*61f0*/  FMUL R107, R107, R112.reuse ;  /* 0x000000706b6b7220 */ /* 0x080fe20000400000 */
[----:B------:R-:W-:Y:S01]  /*6200*/  ISETP.GT.AND P0, PT, R0, RZ, P3 ;  /* 0x000000ff0000720c */ /* 0x000fe20001f04270 */
[----:B------:R-:W-:Y:S01]  /*6210*/  FMUL R108, R108, R112 ;  /* 0x000000706c6c7220 */ /* 0x000fe20000400000 */
[----:B------:R-:W-:Y:S01]  /*6220*/  F2FP.BF16.F32.PACK_AB R104, RZ, R104 ;  /* 0x00000068ff68723e */ /* 0x000fe200000010ff */
[-C--:B------:R-:W-:Y:S01]  /*6230*/  FMUL R109, R109, R112.reuse ;  /* 0x000000706d6d7220 */ /* 0x080fe20000400000 */
[----:B------:R-:W-:Y:S01]  /*6240*/  F2FP.BF16.F32.PACK_AB R105, RZ, R105 ;  /* 0x00000069ff69723e */ /* 0x000fe200000010ff */
[----:B------:R-:W-:Y:S01]  /*6250*/  FMUL R110, R110, R112 ;  /* 0x000000706e6e7220 */ /* 0x000fe20000400000 */
[----:B------:R-:W-:Y:S01]  /*6260*/  LEA R4, P4, R4, R10, 0x4 ;  /* 0x0000000a04047211 */ /* 0x000fe200078820ff */
[----:B------:R-:W-:Y:S01]  /*6270*/  @P2 STG.E.U16 desc[UR36][R10.64], R104 ;  /* 0x000000680a002986 */ /* 0x000fe2000c101524 */
[----:B------:R-:W-:Y:S01]  /*6280*/  ISETP.GT.AND P2, PT, R3, 0x8, PT ;  /* 0x000000080300780c */ /* 0x000fe20003f44270 */
[----:B------:R-:W-:Y:S01]  /*6290*/  FMUL R111, R111, R112 ;  /* 0x000000706f6f7220 */ /* 0x000fe20000400000 */
[C---:B------:R-:W-:Y:S01]  /*62a0*/  ISETP.GT.AND P1, PT, R0.reuse, 0x8, P1 ;  /* 0x000000080000780c */ /* 0x040fe20000f24270 */
[--C-:B------:R-:W-:Y:S01]  /*62b0*/  IMAD.X R5, R5, 0x1, R11.reuse, P4 ;  /* 0x0000000105057824 */ /* 0x100fe200020e060b */
[C---:B------:R-:W-:Y:S01]  /*62c0*/  ISETP.GT.AND P5, PT, R0.reuse, RZ, P2 ;  /* 0x000000ff0000720c */ /* 0x040fe200017a4270 */
[--C-:B------:R-:W-:Y:S01]  /*62d0*/  @P0 IMAD.MOV.U32 R6, RZ, RZ, R10.reuse ;  /* 0x000000ffff060224 */ /* 0x100fe200078e000a */
[----:B------:R-:W-:Y:S01]  /*62e0*/  ISETP.GT.AND P3, PT, R0, 0x8, P3 ;  /* 0x000000080000780c */ /* 0x000fe20001f64270 */
[--C-:B------:R-:W-:Y:S01]  /*62f0*/  @P0 IMAD.MOV.U32 R7, RZ, RZ, R11.reuse ;  /* 0x000000ffff070224 */ /* 0x100fe200078e000b */
[----:B------:R-:W-:Y:S01]  /*6300*/  F2FP.BF16.F32.PACK_AB R106, RZ, R106 ;  /* 0x0000006aff6a723e */ /* 0x000fe200000010ff */
[-C--:B------:R-:W-:Y:S01]  /*6310*/  FMUL R96, R96, R112.reuse ;  /* 0x0000007060607220 */ /* 0x080fe20000400000 */
[----:B------:R-:W-:Y:S01]  /*6320*/  F2FP.BF16.F32.PACK_AB R107, RZ, R107 ;  /* 0x0000006bff6b723e */ /* 0x000fe200000010ff */
[-C--:B------:R-:W-:Y:S01]  /*6330*/  FMUL R97, R97, R112.reuse ;  /* 0x0000007061617220 */ /* 0x080fe20000400000 */
[----:B------:R0:W-:Y:S01]  /*6340*/  @P0 STG.E.U16 desc[UR36][R6.64+0x2], R105 ;  /* 0x0000026906000986 */ /* 0x0001e2000c101524 */
[----:B------:R-:W-:Y:S01]  /*6350*/  ISETP.GT.AND P0, PT, R3, 0x9, PT ;  /* 0x000000090300780c */ /* 0x000fe20003f04270 */
[----:B------:R-:W-:Y:S01]  /*6360*/  FMUL R98, R98, R112 ;  /* 0x0000007062627220 */ /* 0x000fe20000400000 */
[----:B------:R-:W-:Y:S01]  /*6370*/  F2FP.BF16.F32.PACK_AB R108, RZ, R108 ;  /* 0x0000006cff6c723e */ /* 0x000fe200000010ff */
[----:B------:R-:W-:Y:S01]  /*6380*/  @P1 STG.E.U16 desc[UR36][R4.64], R106 ;  /* 0x0000006a04001986 */ /* 0x000fe2000c101524 */
[----:B------:R-:W-:Y:S01]  /*6390*/  ISETP.GT.AND P4, PT, R0, RZ, P0 ;  /* 0x000000ff0000720c */ /* 0x000fe20000784270 */
[-C--:B------:R-:W-:Y:S01]  /*63a0*/  FMUL R99, R99, R112.reuse ;  /* 0x0000007063637220 */ /* 0x080fe20000400000 */
[C---:B------:R-:W-:Y:S01]  /*63b0*/  ISETP.GT.AND P1, PT, R3.reuse, 0x10, PT ;  /* 0x000000100300780c */ /* 0x040fe20003f24270 */
[----:B------:R-:W-:Y:S01]  /*63c0*/  @P3 STG.E.U16 desc[UR36][R4.64+0x2], R107 ;  /* 0x0000026b04003986 */ /* 0x000fe2000c101524 */
[----:B------:R-:W-:Y:S01]  /*63d0*/  F2FP.BF16.F32.PACK_AB R109, RZ, R109 ;  /* 0x0000006dff6d723e */ /* 0x000fe200000010ff */
[-C--:B------:R-:W-:Y:S01]  /*63e0*/  FMUL R100, R100, R112.reuse ;  /* 0x0000007064647220 */ /* 0x080fe20000400000 */
[C---:B------:R-:W-:Y:S01]  /*63f0*/  ISETP.GT.AND P2, PT, R0.reuse, 0x8, P2 ;  /* 0x000000080000780c */ /* 0x040fe20001744270 */
[--C-:B0-----:R-:W-:Y:S01]  /*6400*/  @P5 IMAD.MOV.U32 R6, RZ, RZ, R10.reuse ;  /* 0x000000ffff065224 */ /* 0x101fe200078e000a */
[----:B------:R-:W-:Y:S01]  /*6410*/  ISETP.GT.AND P3, PT, R0, 0x8, P0 ;  /* 0x000000080000780c */ /* 0x000fe20000764270 */
[--C-:B------:R-:W-:Y:S01]  /*6420*/  @P5 IMAD.MOV.U32 R7, RZ, RZ, R11.reuse ;  /* 0x000000ffff075224 */ /* 0x100fe200078e000b */
[----:B------:R-:W-:Y:S01]  /*6430*/  ISETP.GT.AND P0, PT, R3, 0x11, PT ;  /* 0x000000110300780c */ /* 0x000fe20003f04270 */
[----:B------:R-:W-:Y:S01]  /*6440*/  FMUL R101, R101, R112 ;  /* 0x0000007065657220 */ /* 0x000fe20000400000 */
[----:B------:R-:W-:Y:S01]  /*6450*/  F2FP.BF16.F32.PACK_AB R110, RZ, R110 ;  /* 0x0000006eff6e723e */ /* 0x000fe200000010ff */
[-C--:B------:R-:W-:Y:S01]  /*6460*/  FMUL R102, R102, R112.reuse ;  /* 0x0000007066667220 */ /* 0x080fe20000400000 */
[----:B------:R0:W-:Y:S01]  /*6470*/  @P5 STG.E.U16 desc[UR36][R6.64+0x10], R108 ;  /* 0x0000106c06005986 */ /* 0x0001e2000c101524 */
[----:B------:R-:W-:Y:S01]  /*6480*/  ISETP.GT.AND P5, PT, R0, RZ, P1 ;  /* 0x000000ff0000720c */ /* 0x000fe20000fa4270 */
[-C--:B------:R-:W-:Y:S01]  /*6490*/  FMUL R103, R103, R112.reuse ;  /* 0x0000007067677220 */ /* 0x080fe20000400000 */
[----:B------:R-:W-:Y:S01]  /*64a0*/  F2FP.BF16.F32.PACK_AB R111, RZ, R111 ;  /* 0x0000006fff6f723e */ /* 0x000fe200000010ff */
[----:B------:R-:W-:Y:S01]  /*64b0*/  FMUL R88, R88, R112 ;  /* 0x0000007058587220 */ /* 0x000fe20000400000 */
[----:B------:R-:W-:Y:S01]  /*64c0*/  F2FP.BF16.F32.PACK_AB R96, RZ, R96 ;  /* 0x00000060ff60723e */ /* 0x000fe200000010ff */
[-C--:B------:R-:W-:Y:S01]  /*64d0*/  FMUL R89, R89, R112.reuse ;  /* 0x0000007059597220 */ /* 0x080fe20000400000 */
[----:B------:R-:W-:Y:S01]  /*64e0*/  F2FP.BF16.F32.PACK_AB R97, RZ, R97 ;  /* 0x00000061ff61723e */ /* 0x000fe200000010ff */
[-C--:B------:R-:W-:Y:S01]  /*64f0*/  FMUL R90, R90, R112.reuse ;  /* 0x000000705a5a7220 */ /* 0x080fe20000400000 */
[----:B------:R-:W-:Y:S01]  /*6500*/  ISETP.GT.AND P1, PT, R0, 0x8, P1 ;  /* 0x000000080000780c */ /* 0x000fe20000f24270 */
[----:B------:R-:W-:Y:S01]  /*6510*/  FMUL R91, R91, R112 ;  /* 0x000000705b5b7220 */ /* 0x000fe20000400000 */
[----:B------:R-:W-:Y:S01]  /*6520*/  F2FP.BF16.F32.PACK_AB R98, RZ, R98 ;  /* 0x00000062ff62723e */ /* 0x000fe200000010ff */
[--C-:B0-----:R-:W-:Y:S01]  /*6530*/  @P4 IMAD.MOV.U32 R6, RZ, RZ, R10.reuse ;  /* 0x000000ffff064224 */ /* 0x101fe200078e000a */
[----:B------:R-:W-:Y:S01]  /*6540*/  F2FP.BF16.F32.PACK_AB R99, RZ, R99 ;  /* 0x00000063ff63723e */ /* 0x000fe200000010ff */
[--C-:B------:R-:W-:Y:S01]  /*6550*/  @P4 IMAD.MOV.U32 R7, RZ, RZ, R11.reuse ;  /* 0x000000ffff074224 */ /* 0x100fe200078e000b */
[----:B------:R-:W-:Y:S01]  /*6560*/  F2FP.BF16.F32.PACK_AB R100, RZ, R100 ;  /* 0x00000064ff64723e */ /* 0x000fe200000010ff */
[-C--:B------:R-:W-:Y:S01]  /*6570*/  FMUL R92, R92, R112.reuse ;  /* 0x000000705c5c7220 */ /* 0x080fe20000400000 */
[----:B------:R-:W-:Y:S01]  /*6580*/  F2FP.BF16.F32.PACK_AB R101, RZ, R101 ;  /* 0x00000065ff65723e */ /* 0x000fe200000010ff */
[-C--:B------:R-:W-:Y:S01]  /*6590*/  FMUL R93, R93, R112.reuse ;  /* 0x000000705d5d7220 */ /* 0x080fe20000400000 */
[----:B------:R0:W-:Y:S01]  /*65a0*/  @P4 STG.E.U16 desc[UR36][R6.64+0x12], R109 ;  /* 0x0000126d06004986 */ /* 0x0001e2000c101524 */
[----:B------:R-:W-:Y:S01]  /*65b0*/  ISETP.GT.AND P4, PT, R0, RZ, P0 ;  /* 0x000000ff0000720c */ /* 0x000fe20000784270 */
[----:B------:R-:W-:Y:S01]  /*65c0*/  FMUL R94, R94, R112 ;  /* 0x000000705e5e7220 */ /* 0x000fe20000400000 */
[----:B------:R-:W-:Y:S01]  /*65d0*/  F2FP.BF16.F32.PACK_AB R102, RZ, R102 ;  /* 0x00000066ff66723e */ /* 0x000fe200000010ff */
[----:B------:R-:W-:Y:S01]  /*65e0*/  @P2 STG.E.U16 desc[UR36][R4.64+0x10], R110 ;  /* 0x0000106e04002986 */ /* 0x000fe2000c101524 */
[----:B------:R-:W-:Y:S01]  /*65f0*/  ISETP.GT.AND P2, PT, R3, 0x18, PT ;  /* 0x000000180300780c */ /* 0x000fe20003f44270 */
[-C--:B------:R-:W-:Y:S01]  /*6600*/  FMUL R95, R95, R112.reuse ;  /* 0x000000705f5f7220 */ /* 0x080fe20000400000 */
[----:B------:R-:W-:Y:S01]  /*6610*/  F2FP.BF16.F32.PACK_AB R103, RZ, R103 ;  /* 0x00000067ff67723e */ /* 0x000fe200000010ff */
[----:B------:R-:W-:Y:S01]  /*6620*/  @P3 STG.E.U16 desc[UR36][R4.64+0x12], R111 ;  /* 0x0000126f04003986 */ /* 0x000fe2000c101524 */
[----:B------:R-:W-:Y:S01]  /*6630*/  ISETP.GT.AND P3, PT, R0, 0x8, P0 ;  /* 0x000000080000780c */ /* 0x000fe20000764270 */
[----:B------:R-:W-:Y:S01]  /*6640*/  FMUL R80, R80, R112 ;  /* 0x0000007050507220 */ /* 0x000fe20000400000 */
[----:B------:R-:W-:Y:S01]  /*6650*/  ISETP.GT.AND P0, PT, R3, 0x19, PT ;  /* 0x000000190300780c */ /* 0x000fe20003f04270 */
[--C-:B0-----:R-:W-:Y:S01]  /*6660*/  @P5 IMAD.MOV.U32 R6, RZ, RZ, R10.reuse ;  /* 0x000000ffff065224 */ /* 0x101fe200078e000a */
[----:B------:R-:W-:Y:S01]  /*6670*/  F2FP.BF16.F32.PACK_AB R88, RZ, R88 ;  /* 0x00000058ff58723e */ /* 0x000fe200000010ff */
[--C-:B------:R-:W-:Y:S01]  /*6680*/  @P5 IMAD.MOV.U32 R7, RZ, RZ, R11.reuse ;  /* 0x000000ffff075224 */ /* 0x100fe200078e000b */
[----:B------:R-:W-:Y:S01]  /*6690*/  F2FP.BF16.F32.PACK_AB R89, RZ, R89 ;  /* 0x00000059ff59723e */ /* 0x000fe200000010ff */
        /* <DEDUP_REMOVED lines=11> */
[----:B------:R-:W-:Y:S01]  /*6750*/  FMUL R86, R86, R112 ;  /* 0x0000007056567220 */ /* 0x000fe20000400000 */
[----:B------:R-:W-:Y:S01]  /*6760*/  F2FP.BF16.F32.PACK_AB R94, RZ, R94 ;  /* 0x0000005eff5e723e */ /* 0x000fe200000010ff */
[----:B------:R-:W-:Y:S01]  /*6770*/  FMUL R87, R87, R112 ;  /* 0x0000007057577220 */ /* 0x000fe20000400000 */
[----:B------:R-:W-:Y:S01]  /*6780*/  F2FP.BF16.F32.PACK_AB R95, RZ, R95 ;  /* 0x0000005fff5f723e */ /* 0x000fe200000010ff */
        /* <DEDUP_REMOVED lines=11> */
[----:B------:R-:W-:Y:S01]  /*6840*/  @P1 STG.E.U16 desc[UR36][R4.64+0x20], R98 ;  /* 0x0000206204001986 */ /* 0x000fe2000c101524 */
[C---:B------:R-:W-:Y:S01]  /*6850*/  ISETP.GT.AND P1, PT, R0.reuse, 0x8, P2 ;  /* 0x000000080000780c */ /* 0x040fe20001724270 */
[-C--:B------:R-:W-:Y:S01]  /*6860*/  FMUL R75, R75, R112.reuse ;  /* 0x000000704b4b7220 */ /* 0x080fe20000400000 */
[C---:B------:R-:W-:Y:S01]  /*6870*/  ISETP.GT.AND P2, PT, R3.reuse, 0x20, PT ;  /* 0x000000200300780c */ /* 0x040fe20003f44270 */
        /* <DEDUP_REMOVED lines=156> */
[----:B0-----:R-:W-:Y:S01]  /*7240*/  @P5 IMAD.MOV.U32 R6, RZ, RZ, R10 ;  /* 0x000000ffff065224 */ /* 0x001fe200078e000a */
[----:B------:R-:W-:Y:S01]  /*7250*/  F2FP.BF16.F32.PACK_AB R36, RZ, R36 ;  /* 0x00000024ff24723e */ /* 0x000fe200000010ff */
[----:B------:R-:W-:Y:S01]  /*7260*/  @P5 IMAD.MOV.U32 R7, RZ, RZ, R11 ;  /* 0x000000ffff075224 */ /* 0x000fe200078e000b */
[----:B------:R-:W-:Y:S01]  /*7270*/  F2FP.BF16.F32.PACK_AB R37, RZ, R37 ;  /* 0x00000025ff25723e */ /* 0x000fe200000010ff */
[----:B------:R-:W-:Y:S01]  /*7280*/  FMUL R29, R29, R112 ;  /* 0x000000701d1d7220 */ /* 0x000fe20000400000 */
[----:B------:R-:W-:Y:S01]  /*7290*/  F2FP.BF16.F32.PACK_AB R38, RZ, R38 ;  /* 0x00000026ff26723e */ /* 0x000fe200000010ff */
[-C--:B------:R-:W-:Y:S01]  /*72a0*/  FMUL R30, R30, R112.reuse ;  /* 0x000000701e1e7220 */ /* 0x080fe20000400000 */
[----:B------:R0:W-:Y:S01]  /*72b0*/  @P5 STG.E.U16 desc[UR36][R6.64+0x70], R84 ;  /* 0x0000705406005986 */ /* 0x0001e2000c101524 */
[----:B------:R-:W-:Y:S01]  /*72c0*/  ISETP.GT.AND P5, PT, R0, RZ, P2 ;  /* 0x000000ff0000720c */ /* 0x000fe200017a4270 */
[----:B------:R-:W-:Y:S01]  /*72d0*/  FMUL R31, R31, R112 ;  /* 0x000000701f1f7220 */ /* 0x000fe20000400000 */
[----:B------:R-:W-:-:S02]  /*72e0*/  F2FP.BF16.F32.PACK_AB R39, RZ, R39 ;  /* 0x00000027ff27723e */ /* 0x000fc400000010ff */
[----:B------:R-:W-:Y:S02]  /*72f0*/  F2FP.BF16.F32.PACK_AB R24, RZ, R24 ;  /* 0x00000018ff18723e */ /* 0x000fe400000010ff */
[----:B------:R-:W-:Y:S02]  /*7300*/  F2FP.BF16.F32.PACK_AB R25, RZ, R25 ;  /* 0x00000019ff19723e */ /* 0x000fe400000010ff */
[----:B------:R-:W-:Y:S02]  /*7310*/  F2FP.BF16.F32.PACK_AB R26, RZ, R26 ;  /* 0x0000001aff1a723e */ /* 0x000fe400000010ff */
[----:B------:R-:W-:Y:S01]  /*7320*/  F2FP.BF16.F32.PACK_AB R27, RZ, R27 ;  /* 0x0000001bff1b723e */ /* 0x000fe200000010ff */
[----:B0-----:R-:W-:Y:S01]  /*7330*/  @P4 IMAD.MOV.U32 R6, RZ, RZ, R10 ;  /* 0x000000ffff064224 */ /* 0x001fe200078e000a */
[----:B------:R-:W-:Y:S01]  /*7340*/  F2FP.BF16.F32.PACK_AB R28, RZ, R28 ;  /* 0x0000001cff1c723e */ /* 0x000fe200000010ff */
[----:B------:R-:W-:Y:S01]  /*7350*/  @P4 IMAD.MOV.U32 R7, RZ, RZ, R11 ;  /* 0x000000ffff074224 */ /* 0x000fe200078e000b */
[----:B------:R-:W-:-:S02]  /*7360*/  F2FP.BF16.F32.PACK_AB R29, RZ, R29 ;  /* 0x0000001dff1d723e */ /* 0x000fc400000010ff */
[----:B------:R-:W-:Y:S02]  /*7370*/  F2FP.BF16.F32.PACK_AB R30, RZ, R30 ;  /* 0x0000001eff1e723e */ /* 0x000fe400000010ff */
[----:B------:R0:W-:Y:S01]  /*7380*/  @P4 STG.E.U16 desc[UR36][R6.64+0x72], R85 ;  /* 0x0000725506004986 */ /* 0x0001e2000c101524 */
[C---:B------:R-:W-:Y:S02]  /*7390*/  ISETP.GT.AND P4, PT, R0.reuse, RZ, P0 ;  /* 0x000000ff0000720c */ /* 0x040fe40000784270 */
[----:B------:R-:W-:Y:S01]  /*73a0*/  F2FP.BF16.F32.PACK_AB R31, RZ, R31 ;  /* 0x0000001fff1f723e */ /* 0x000fe200000010ff */
[----:B------:R-:W-:Y:S01]  /*73b0*/  @P1 STG.E.U16 desc[UR36][R4.64+0x70], R86 ;  /* 0x0000705604001986 */ /* 0x000fe2000c101524 */
[C---:B------:R-:W-:Y:S02]  /*73c0*/  ISETP.GT.AND P1, PT, R0.reuse, 0x8, P2 ;  /* 0x000000080000780c */ /* 0x040fe40001724270 */
[----:B------:R-:W-:Y:S01]  /*73d0*/  ISETP.GT.AND P2, PT, R3, 0x48, PT ;  /* 0x000000480300780c */ /* 0x000fe20003f44270 */
[----:B------:R-:W-:Y:S01]  /*73e0*/  @P3 STG.E.U16 desc[UR36][R4.64+0x72], R87 ;  /* 0x0000725704003986 */ /* 0x000fe2000c101524 */
[----:B------:R-:W-:-:S02]  /*73f0*/  ISETP.GT.AND P3, PT, R0, 0x8, P0 ;  /* 0x000000080000780c */ /* 0x000fc40000764270 */
[----:B------:R-:W-:Y:S01]  /*7400*/  ISETP.GT.AND P0, PT, R3, 0x49, PT ;  /* 0x000000490300780c */ /* 0x000fe20003f04270 */
[----:B0-----:R-:W-:Y:S02]  /*7410*/  @P5 IMAD.MOV.U32 R6, RZ, RZ, R10 ;  /* 0x000000ffff065224 */ /* 0x001fe400078e000a */
[----:B------:R-:W-:-:S05]  /*7420*/  @P5 IMAD.MOV.U32 R7, RZ, RZ, R11 ;  /* 0x000000ffff075224 */ /* 0x000fca00078e000b */
[----:B------:R0:W-:Y:S01]  /*7430*/  @P5 STG.E.U16 desc[UR36][R6.64+0x80], R72 ;  /* 0x0000804806005986 */ /* 0x0001e2000c101524 */
[----:B------:R-:W-:Y:S01]  /*7440*/  ISETP.GT.AND P5, PT, R0, RZ, P2 ;  /* 0x000000ff0000720c */ /* 0x000fe200017a4270 */
[----:B0-----:R-:W-:Y:S02]  /*7450*/  @P4 IMAD.MOV.U32 R6, RZ, RZ, R10 ;  /* 0x000000ffff064224 */ /* 0x001fe400078e000a */
[----:B------:R-:W-:-:S05]  /*7460*/  @P4 IMAD.MOV.U32 R7, RZ, RZ, R11 ;  /* 0x000000ffff074224 */ /* 0x000fca00078e000b */
[----:B------:R0:W-:Y:S01]  /*7470*/  @P4 STG.E.U16 desc[UR36][R6.64+0x82], R73 ;  /* 0x0000824906004986 */ /* 0x0001e2000c101524 */
[----:B------:R-:W-:-:S03]  /*7480*/  ISETP.GT.AND P4, PT, R0, RZ, P0 ;  /* 0x000000ff0000720c */ /* 0x000fc60000784270 */
[----:B------:R-:W-:Y:S01]  /*7490*/  @P1 STG.E.U16 desc[UR36][R4.64+0x80], R74 ;  /* 0x0000804a04001986 */ /* 0x000fe2000c101524 */
[C---:B------:R-:W-:Y:S02]  /*74a0*/  ISETP.GT.AND P1, PT, R0.reuse, 0x8, P2 ;  /* 0x000000080000780c */ /* 0x040fe40001724270 */
[C---:B------:R-:W-:Y:S01]  /*74b0*/  ISETP.GT.AND P2, PT, R3.reuse, 0x50, PT ;  /* 0x000000500300780c */ /* 0x040fe20003f44270 */
[----:B------:R-:W-:Y:S01]  /*74c0*/  @P3 STG.E.U16 desc[UR36][R4.64+0x82], R75 ;  /* 0x0000824b04003986 */ /* 0x000fe2000c101524 */
[----:B------:R-:W-:Y:S02]  /*74d0*/  ISETP.GT.AND P3, PT, R0, 0x8, P0 ;  /* 0x000000080000780c */ /* 0x000fe40000764270 */
        /* <DEDUP_REMOVED lines=102> */
[C---:B------:R-:W-:Y:S02]  /*7b40*/  ISETP.GT.AND P5, PT, R0.reuse, RZ, P2 ;  /* 0x000000ff0000720c */ /* 0x040fe400017a4270 */
[----:B------:R-:W-:Y:S01]  /*7b50*/  ISETP.GT.AND P2, PT, R0, 0x8, P2 ;  /* 0x000000080000780c */ /* 0x000fe20001744270 */
[----:B0-----:R-:W-:Y:S02]  /*7b60*/  @P4 IMAD.MOV.U32 R6, RZ, RZ, R10 ;  /* 0x000000ffff064224 */ /* 0x001fe400078e000a */
[----:B------:R-:W-:-:S05]  /*7b70*/  @P4 IMAD.MOV.U32 R7, RZ, RZ, R11 ;  /* 0x000000ffff074224 */ /* 0x000fca00078e000b */
[----:B------:R0:W-:Y:S01]  /*7b80*/  @P4 STG.E.U16 desc[UR36][R6.64+0x102], R41 ;  /* 0x0001022906004986 */ /* 0x0001e2000c101524 */
[C---:B------:R-:W-:Y:S02]  /*7b90*/  ISETP.GT.AND P4, PT, R0.reuse, RZ, P0 ;  /* 0x000000ff0000720c */ /* 0x040fe40000784270 */
[----:B------:R-:W-:Y:S01]  /*7ba0*/  ISETP.GT.AND P0, PT, R0, 0x8, P0 ;  /* 0x000000080000780c */ /* 0x000fe20000704270 */
[----:B------:R-:W-:Y:S01]  /*7bb0*/  @P1 STG.E.U16 desc[UR36][R4.64+0x100], R42 ;  /* 0x0001002a04001986 */ /* 0x000fe2000c101524 */
[----:B------:R-:W-:-:S03]  /*7bc0*/  ISETP.GT.AND P1, PT, R3, 0x91, PT ;  /* 0x000000910300780c */ /* 0x000fc60003f24270 */
[----:B------:R-:W-:Y:S01]  /*7bd0*/  @P3 STG.E.U16 desc[UR36][R4.64+0x102], R43 ;  /* 0x0001022b04003986 */ /* 0x000fe2000c101524 */
        /* <DEDUP_REMOVED lines=9> */
[----:B------:R-:W-:Y:S04]  /*7c70*/  @P2 STG.E.U16 desc[UR36][R4.64+0x110], R46 ;  /* 0x0001102e04002986 */ /* 0x000fe8000c101524 */
[----:B------:R-:W-:Y:S01]  /*7c80*/  @P0 STG.E.U16 desc[UR36][R4.64+0x112], R47 ;  /* 0x0001122f04000986 */ /* 0x000fe2000c101524 */
[----:B------:R-:W-:Y:S01]  /*7c90*/  ISETP.GT.AND P0, PT, R0, 0x8, P3 ;  /* 0x000000080000780c */ /* 0x000fe20001f04270 */
[----:B0-----:R-:W-:Y:S02]  /*7ca0*/  @P5 IMAD.MOV.U32 R6, RZ, RZ, R10 ;  /* 0x000000ffff065224 */ /* 0x001fe400078e000a */
[----:B------:R-:W-:-:S05]  /*7cb0*/  @P5 IMAD.MOV.U32 R7, RZ, RZ, R11 ;  /* 0x000000ffff075224 */ /* 0x000fca00078e000b */
[----:B------:R0:W-:Y:S01]  /*7cc0*/  @P5 STG.E.U16 desc[UR36][R6.64+0x120], R32 ;  /* 0x0001202006005986 */ /* 0x0001e2000c101524 */
[----:B------:R-:W-:Y:S02]  /*7cd0*/  ISETP.GT.AND P5, PT, R0, 0x8, P1 ;  /* 0x000000080000780c */ /* 0x000fe40000fa4270 */
[----:B------:R-:W-:-:S04]  /*7ce0*/  ISETP.GT.AND P1, PT, R3, 0x99, PT ;  /* 0x000000990300780c */ /* 0x000fc80003f24270 */
[----:B------:R-:W-:Y:S01]  /*7cf0*/  ISETP.GT.AND P3, PT, R0, RZ, P1 ;  /* 0x000000ff0000720c */ /* 0x000fe20000f64270 */
[----:B0-----:R-:W-:Y:S02]  /*7d00*/  @P4 IMAD.MOV.U32 R6, RZ, RZ, R10 ;  /* 0x000000ffff064224 */ /* 0x001fe400078e000a */
[----:B------:R-:W-:-:S05]  /*7d10*/  @P4 IMAD.MOV.U32 R7, RZ, RZ, R11 ;  /* 0x000000ffff074224 */ /* 0x000fca00078e000b */
[----:B------:R0:W-:Y:S01]  /*7d20*/  @P4 STG.E.U16 desc[UR36][R6.64+0x122], R33 ;  /* 0x0001222106004986 */ /* 0x0001e2000c101524 */
[----:B------:R-:W-:-:S03]  /*7d30*/  ISETP.GT.AND P4, PT, R3, 0x98, PT ;  /* 0x000000980300780c */ /* 0x000fc60003f84270 */
[----:B------:R-:W-:Y:S01]  /*7d40*/  @P0 STG.E.U16 desc[UR36][R4.64+0x120], R34 ;  /* 0x0001202204000986 */ /* 0x000fe2000c101524 */
[C---:B------:R-:W-:Y:S02]  /*7d50*/  ISETP.GT.AND P2, PT, R0.reuse, RZ, P4 ;  /* 0x000000ff0000720c */ /* 0x040fe40002744270 */
[C---:B------:R-:W-:Y:S01]  /*7d60*/  ISETP.GT.AND P4, PT, R0.reuse, 0x8, P4 ;  /* 0x000000080000780c */ /* 0x040fe20002784270 */
[----:B------:R-:W-:Y:S01]  /*7d70*/  @P5 STG.E.U16 desc[UR36][R4.64+0x122], R35 ;  /* 0x0001222304005986 */ /* 0x000fe2000c101524 */
[----:B------:R-:W-:Y:S02]  /*7d80*/  ISETP.GT.AND P5, PT, R0, 0x8, P1 ;  /* 0x000000080000780c */ /* 0x000fe40000fa4270 */
[C---:B------:R-:W-:Y:S02]  /*7d90*/  ISETP.GT.AND P0, PT, R3.reuse, 0xa1, PT ;  /* 0x000000a10300780c */ /* 0x040fe40003f04270 */
[----:B------:R-:W-:-:S05]  /*7da0*/  ISETP.GT.AND P1, PT, R3, 0xa9, PT ;  /* 0x000000a90300780c */ /* 0x000fca0003f24270 */
[----:B0-----:R-:W-:Y:S02]  /*7db0*/  @P2 IMAD.MOV.U32 R6, RZ, RZ, R10 ;  /* 0x000000ffff062224 */ /* 0x001fe400078e000a */
[----:B------:R-:W-:-:S05]  /*7dc0*/  @P2 IMAD.MOV.U32 R7, RZ, RZ, R11 ;  /* 0x000000ffff072224 */ /* 0x000fca00078e000b */
[----:B------:R0:W-:Y:S01]  /*7dd0*/  @P2 STG.E.U16 desc[UR36][R6.64+0x130], R36 ;  /* 0x0001302406002986 */ /* 0x0001e2000c101524 */
[----:B------:R-:W-:Y:S01]  /*7de0*/  ISETP.GT.AND P2, PT, R3, 0xa8, PT ;  /* 0x000000a80300780c */ /* 0x000fe20003f44270 */
        /* <DEDUP_REMOVED lines=8> */
[C---:B------:R-:W-:Y:S02]  /*7e70*/  ISETP.GT.AND P5, PT, R0.reuse, RZ, P0 ;  /* 0x000000ff0000720c */ /* 0x040fe400007a4270 */
[----:B------:R-:W-:-:S07]  /*7e80*/  ISETP.GT.AND P0, PT, R0, 0x8, P0 ;  /* 0x000000080000780c */ /* 0x000fce0000704270 */
        /* <DEDUP_REMOVED lines=10> */
[----:B------:R-:W-:Y:S04]  /*7f30*/  @P3 STG.E.U16 desc[UR36][R4.64+0x140], R26 ;  /* 0x0001401a04003986 */ /* 0x000fe8000c101524 */
[----:B------:R-:W-:Y:S06]  /*7f40*/  @P0 STG.E.U16 desc[UR36][R4.64+0x142], R27 ;  /* 0x0001421b04000986 */ /* 0x000fec000c101524 */
[----:B0-----:R-:W-:-:S02]  /*7f50*/  @P5 IMAD.MOV.U32 R6, RZ, RZ, R10 ;  /* 0x000000ffff065224 */ /* 0x001fc400078e000a */
[----:B------:R-:W-:-:S05]  /*7f60*/  @P5 IMAD.MOV.U32 R7, RZ, RZ, R11 ;  /* 0x000000ffff075224 */ /* 0x000fca00078e000b */
[----:B------:R0:W-:Y:S04]  /*7f70*/  @P5 STG.E.U16 desc[UR36][R6.64+0x150], R28 ;  /* 0x0001501c06005986 */ /* 0x0001e8000c101524 */
[----:B------:R1:W-:Y:S04]  /*7f80*/  @P4 STG.E.U16 desc[UR36][R10.64+0x152], R29 ;  /* 0x0001521d0a004986 */ /* 0x0003e8000c101524 */
[----:B------:R1:W-:Y:S01]  /*7f90*/  @P2 STG.E.U16 desc[UR36][R4.64+0x150], R30 ;  /* 0x0001501e04002986 */ /* 0x0003e2000c101524 */
[----:B0-----:R-:W-:Y:S02]  /*7fa0*/  @P1 IMAD.MOV.U32 R6, RZ, RZ, R4 ;  /* 0x000000ffff061224 */ /* 0x001fe400078e0004 */
[----:B------:R-:W-:-:S05]  /*7fb0*/  @P1 IMAD.MOV.U32 R7, RZ, RZ, R5 ;  /* 0x000000ffff071224 */ /* 0x000fca00078e0005 */
[----:B------:R1:W-:Y:S02]  /*7fc0*/  @P1 STG.E.U16 desc[UR36][R6.64+0x152], R31 ;  /* 0x0001521f06001986 */ /* 0x0003e4000c101524 */
.L_x_203:
[----:B------:R-:W-:Y:S05]  /*7fd0*/  BSYNC B0 ;  /* 0x0000000000007941 */ /* 0x000fea0003800000 */
.L_x_29:
[----:B------:R-:W-:Y:S01]  /*7fe0*/  ULDC UR4, c[0x0][0xc] ;  /* 0x0000030000047ab9 */ /* 0x000fe20000000800 */
[----:B------:R-:W-:Y:S01]  /*7ff0*/  ULDC UR5, c[0x0][0x10] ;  /* 0x0000040000057ab9 */ /* 0x000fe20000000800 */
[----:B0-----:R-:W0:Y:S01]  /*8000*/  LDC R3, c[0x0][0x14] ;  /* 0x00000500ff037b82 */ /* 0x001e220000000800 */
[----:B------:R-:W-:Y:S01]  /*8010*/  UIMAD.WIDE.U32 UR4, UR4, UR5, URZ ;  /* 0x00000005040472a5 */ /* 0x000fe2000f8e003f */
[----:B------:R-:W-:Y:S01]  /*8020*/  PRMT R0, RZ, 0x7610, R0 ;  /* 0x00007610ff007816 */ /* 0x000fe20000000000 */
[----:B------:R-:W-:Y:S02]  /*8030*/  IMAD.MOV.U32 R115, RZ, RZ, -0x1 ;  /* 0xffffffffff737424 */ /* 0x000fe400078e00ff */
[----:B------:R-:W-:Y:S02]  /*8040*/  IMAD.MOV.U32 R23, RZ, RZ, -0x1 ;  /* 0xffffffffff177424 */ /* 0x000fe400078e00ff */
[----:B0-----:R-:W-:-:S04]  /*8050*/  IMAD.WIDE.U32 R16, R3, UR4, R16 ;  /* 0x0000000403107c25 */ /* 0x001fc8000f8e0010 */
[----:B------:R-:W-:Y:S01]  /*8060*/  IMAD R3, R3, UR5, RZ ;  /* 0x0000000503037c24 */ /* 0x000fe2000f8e02ff */
[----:B------:R-:W-:Y:S02]  /*8070*/  ULDC.64 UR4, c[0x0][0x650] ;  /* 0x0001940000047ab9 */ /* 0x000fe40000000a00 */
[----:B------:R-:W-:Y:S01]  /*8080*/  ISETP.GE.U32.AND P0, PT, R16, UR4, PT ;  /* 0x0000000410007c0c */ /* 0x000fe2000bf06070 */
[----:B------:R-:W-:-:S05]  /*8090*/  IMAD.IADD R17, R17, 0x1, R3 ;  /* 0x0000000111117824 */ /* 0x000fca00078e0203 */
[----:B------:R-:W-:-:S13]  /*80a0*/  ISETP.GE.U32.AND.EX P0, PT, R17, UR5, PT, P0 ;  /* 0x0000000511007c0c */ /* 0x000fda000bf06100 */
[----:B------:R-:W-:Y:S05]  /*80b0*/  @P0 BRA `(.L_x_204) ;  /* 0x0000000400640947 */ /* 0x000fea0003800000 */
[----:B------:R-:W0:Y:S01]  /*80c0*/  S2R R12, SR_CTAID.X ;  /* 0x00000000000c7919 */ /* 0x000e220000002500 */
[----:B-1----:R-:W1:Y:S01]  /*80d0*/  LDC.64 R10, c[0x0][0x628] ;  /* 0x00018a00ff0a7b82 */ /* 0x002e620000000a00 */
[----:B------:R-:W-:Y:S01]  /*80e0*/  ULDC UR4, c[0x0][0x150] ;  /* 0x0000540000047ab9 */ /* 0x000fe20000000800 */
[----:B------:R-:W-:Y:S01]  /*80f0*/  IMAD.MOV.U32 R8, RZ, RZ, R16 ;  /* 0x000000ffff087224 */ /* 0x000fe200078e0010 */
[----:B------:R-:W0:Y:S01]  /*8100*/  S2R R24, SR_CTAID.Y ;  /* 0x0000000000187919 */ /* 0x000e220000002600 */
[----:B------:R-:W-:-:S04]  /*8110*/  IMAD.MOV.U32 R9, RZ, RZ, R17 ;  /* 0x000000ffff097224 */ /* 0x000fc800078e0011 */
[----:B------:R-:W2:Y:S08]  /*8120*/  LDC R21, c[0x0][0x144] ;  /* 0x00005100ff157b82 */ /* 0x000eb00000000800 */
[----:B------:R-:W2:Y:S08]  /*8130*/  LDC R0, c[0x0][0x630] ;  /* 0x00018c00ff007b82 */ /* 0x000eb00000000800 */
[----:B------:R-:W2:Y:S01]  /*8140*/  LDC.64 R14, c[0x0][0x620] ;  /* 0x00018800ff0e7b82 */ /* 0x000ea20000000a00 */
[----:B-1----:R-:W-:-:S04]  /*8150*/  ISETP.NE.U32.AND P0, PT, R10, RZ, PT ;  /* 0x000000ff0a00720c */ /* 0x002fc80003f05070 */
[----:B------:R-:W-:Y:S02]  /*8160*/  ISETP.NE.AND.EX P0, PT, R11, RZ, PT, P0 ;  /* 0x000000ff0b00720c */ /* 0x000fe40003f05300 */
[----:B0-----:R-:W-:-:S05]  /*8170*/  I2FP.F32.U32 R3, R12 ;  /* 0x0000000c00037245 */ /* 0x001fca0000201000 */
[----:B------:R-:W-:-:S04]  /*8180*/  FMUL R3, R3, UR4 ;  /* 0x0000000403037c20 */ /* 0x000fc80008400000 */
[----:B------:R0:W1:Y:S02]  /*8190*/  F2I.U32.TRUNC.NTZ R20, R3 ;  /* 0x0000000300147305 */ /* 0x000064000020f000 */
[----:B------:R-:W-:Y:S05]  /*81a0*/  @!P0 BRA `(.L_x_205) ;  /* 0x0000000000288947 */ /* 0x000fea0003800000 */
[----:B0-----:R-:W0:Y:S02]  /*81b0*/  LDC R3, c[0x0][0x634] ;  /* 0x00018d00ff037b82 */ /* 0x001e240000000800 */
[----:B0-----:R-:W-:-:S05]  /*81c0*/  IADD3 R3, P0, R16, R3, RZ ;  /* 0x0000000310037210 */ /* 0x001fca0007f1e0ff */
[----:B------:R-:W-:-:S04]  /*81d0*/  IMAD.X R13, RZ, RZ, R17, P0 ;  /* 0x000000ffff0d7224 */ /* 0x000fc800000e0611 */
[----:B--234-:R-:W-:-:S04]  /*81e0*/  IMAD.WIDE.U32 R4, R13, R10, RZ ;  /* 0x0000000a0d047225 */ /* 0x01cfc800078e00ff */
[----:B------:R-:W-:-:S04]  /*81f0*/  IMAD.WIDE.U32 R6, P0, R3, R11, R4 ;  /* 0x0000000b03067225 */ /* 0x000fc80007800004 */
[----:B------:R-:W-:-:S04]  /*8200*/  IMAD.WIDE.U32 R4, R3, R10, RZ ;  /* 0x0000000a03047225 */ /* 0x000fc800078e00ff */
[----:B------:R-:W-:Y:S01]  /*8210*/  IMAD.X R9, RZ, RZ, RZ, P0 ;  /* 0x000000ffff097224 */ /* 0x000fe200000e06ff */
[----:B------:R-:W-:Y:S01]  /*8220*/  IADD3 RZ, P0, R5, R6, RZ ;  /* 0x0000000605ff7210 */ /* 0x000fe20007f1e0ff */
[----:B------:R-:W-:-:S04]  /*8230*/  IMAD.MOV.U32 R8, RZ, RZ, R7 ;  /* 0x000000ffff087224 */ /* 0x000fc800078e0007 */
[----:B------:R-:W-:-:S08]  /*8240*/  IMAD.WIDE.U32.X R8, R13, R11, R8, P0 ;  /* 0x0000000b0d087225 */ /* 0x000fd000000e0408 */
.L_x_205:
[----:B------:R-:W3:Y:S01]  /*8250*/  LDC.64 R28, c[0x0][0x640] ;  /* 0x00019000ff1c7b82 */ /* 0x000ee20000000a00 */
[-CC-:B--2---:R-:W-:Y:S01]  /*8260*/  SHF.R.U64 R23, R8, R0.reuse, R9.reuse ;  /* 0x0000000008177219 */ /* 0x184fe20000001209 */
[----:B-1----:R-:W-:Y:S01]  /*8270*/  IMAD.MOV R20, RZ, RZ, -R20 ;  /* 0x000000ffff147224 */ /* 0x002fe200078e0a14 */
[----:B------:R-:W-:Y:S01]  /*8280*/  SHF.R.U32.HI R0, RZ, R0, R9 ;  /* 0x00000000ff007219 */ /* 0x000fe20000011609 */
[----:B------:R-:W-:Y:S01]  /*8290*/  ULDC UR4, c[0x0][0x154] ;  /* 0x0000550000047ab9 */ /* 0x000fe20000000800 */
[----:B0-----:R-:W-:Y:S01]  /*82a0*/  IADD3 R3, P0, RZ, -R23, RZ ;  /* 0x80000017ff037210 */ /* 0x001fe20007f1e0ff */
[----:B------:R-:W-:Y:S02]  /*82b0*/  IMAD R21, R21, R20, R12 ;  /* 0x0000001415157224 */ /* 0x000fe400078e020c */
[----:B------:R-:W0:Y:S01]  /*82c0*/  LDC R6, c[0x0][0x618] ;  /* 0x00018600ff067b82 */ /* 0x000e220000000800 */
[----:B------:R-:W-:Y:S02]  /*82d0*/  IMAD.MOV.U32 R7, RZ, RZ, 0x1 ;  /* 0x00000001ff077424 */ /* 0x000fe400078e00ff */
[----:B---34-:R-:W-:-:S04]  /*82e0*/  IMAD.X R5, RZ, RZ, ~R0, P0 ;  /* 0x000000ffff057224 */ /* 0x018fc800000e0e00 */
[-C--:B------:R-:W-:Y:S01]  /*82f0*/  IMAD R0, R5, R14.reuse, RZ ;  /* 0x0000000e05007224 */ /* 0x080fe200078e02ff */
[----:B------:R-:W1:Y:S01]  /*8300*/  LDC R8, c[0x0][0x608] ;  /* 0x00018200ff087b82 */ /* 0x000e620000000800 */
[----:B------:R-:W-:-:S04]  /*8310*/  IMAD.WIDE.U32 R4, R3, R14, R16 ;  /* 0x0000000e03047225 */ /* 0x000fc800078e0010 */
[----:B------:R-:W-:Y:S01]  /*8320*/  IMAD R3, R3, R15, R0 ;  /* 0x0000000f03037224 */ /* 0x000fe200078e0200 */
[----:B------:R-:W-:Y:S02]  /*8330*/  I2FP.F32.U32 R0, R24 ;  /* 0x0000001800007245 */ /* 0x000fe40000201000 */
[----:B------:R-:W2:Y:S01]  /*8340*/  LDC R26, c[0x0][0x658] ;  /* 0x00019600ff1a7b82 */ /* 0x000ea20000000800 */
[----:B------:R-:W-:Y:S01]  /*8350*/  IMAD.IADD R3, R5, 0x1, R3 ;  /* 0x0000000105037824 */ /* 0x000fe200078e0203 */
[----:B------:R-:W-:Y:S01]  /*8360*/  ISETP.NE.U32.AND P0, PT, R28, RZ, PT ;  /* 0x000000ff1c00720c */ /* 0x000fe20003f05070 */
[----:B------:R-:W-:Y:S01]  /*8370*/  FMUL R0, R0, UR4 ;  /* 0x0000000400007c20 */ /* 0x000fe20008400000 */
[----:B------:R-:W-:Y:S02]  /*8380*/  IMAD.MOV.U32 R5, RZ, RZ, -0x1 ;  /* 0xffffffffff057424 */ /* 0x000fe400078e00ff */
[----:B------:R-:W-:Y:S01]  /*8390*/  ISETP.NE.AND.EX P0, PT, R29, RZ, PT, P0 ;  /* 0x000000ff1d00720c */ /* 0x000fe20003f05300 */
[----:B------:R3:W4:Y:S01]  /*83a0*/  F2I.U32.TRUNC.NTZ R13, R0 ;  /* 0x00000000000d7305 */ /* 0x000722000020f000 */
[----:B------:R-:W3:Y:S01]  /*83b0*/  LDC R15, c[0x0][0x148] ;  /* 0x00005200ff0f7b82 */ /* 0x000ee20000000800 */
[----:B0-----:R-:W-:-:S02]  /*83c0*/  SHF.R.U64 R12, R4, R6, R3 ;  /* 0x00000006040c7219 */ /* 0x001fc40000001203 */
[----:B------:R-:W-:-:S05]  /*83d0*/  SHF.R.U32.HI R3, RZ, R6, R3 ;  /* 0x00000006ff037219 */ /* 0x000fca0000011603 */
[----:B------:R-:W0:Y:S01]  /*83e0*/  LDC R20, c[0x0][0x600] ;  /* 0x00018000ff147b82 */ /* 0x000e220000000800 */
[-CC-:B-1----:R-:W-:Y:S02]  /*83f0*/  SHF.R.U64 R10, R12, R8.reuse, R3.reuse ;  /* 0x000000080c0a7219 */ /* 0x182fe40000001203 */
[----:B------:R-:W-:-:S05]  /*8400*/  SHF.R.U32.HI R3, RZ, R8, R3 ;  /* 0x00000008ff037219 */ /* 0x000fca0000011603 */
[----:B------:R-:W1:Y:S01]  /*8410*/  LDC R27, c[0x0][0x648] ;  /* 0x00019200ff1b7b82 */ /* 0x000e620000000800 */
[-C--:B--2---:R-:W-:Y:S02]  /*8420*/  SHF.L.U32 R4, R5, R26.reuse, RZ ;  /* 0x0000001a05047219 */ /* 0x084fe400000006ff */
[-CC-:B------:R-:W-:Y:S02]  /*8430*/  SHF.R.U64 R14, R10, R26.reuse, R3.reuse ;  /* 0x0000001a0a0e7219 */ /* 0x180fe40000001203 */
[----:B------:R-:W-:Y:S02]  /*8440*/  SHF.R.U32.HI R5, RZ, R26, R3 ;  /* 0x0000001aff057219 */ /* 0x000fe40000011603 */
[----:B------:R-:W-:Y:S01]  /*8450*/  LOP3.LUT R25, RZ, R4, RZ, 0x33, !PT ;  /* 0x00000004ff197212 */ /* 0x000fe200078e33ff */
[----:B------:R-:W2:Y:S01]  /*8460*/  LDC R30, c[0x0][0x638] ;  /* 0x00018e00ff1e7b82 */ /* 0x000ea20000000800 */
[----:B------:R-:W-:Y:S01]  /*8470*/  SHF.L.U32 R26, R7, R26, RZ ;  /* 0x0000001a071a7219 */ /* 0x000fe200000006ff */
[----:B------:R-:W-:-:S06]  /*8480*/  IMAD.MOV.U32 R4, RZ, RZ, R14 ;  /* 0x000000ffff047224 */ /* 0x000fcc00078e000e */
[----:B------:R-:W0:Y:S01]  /*8490*/  LDC R31, c[0x0][0x610] ;  /* 0x00018400ff1f7b82 */ /* 0x000e220000000800 */
[----:B----4-:R-:W-:Y:S05]  /*84a0*/  @!P0 BRA `(.L_x_206) ;  /* 0x0000000000288947 */ /* 0x010fea0003800000 */
[----:B------:R-:W4:Y:S02]  /*84b0*/  LDC R3, c[0x0][0x64c] ;  /* 0x00019300ff037b82 */ /* 0x000f240000000800 */
[----:B----4-:R-:W-:-:S05]  /*84c0*/  IADD3 R3, P0, R14, R3, RZ ;  /* 0x000000030e037210 */ /* 0x010fca0007f1e0ff */
        /* <DEDUP_REMOVED lines=8> */
.L_x_206:
[----:B------:R-:W-:Y:S01]  /*8550*/  ISETP.NE.AND P0, PT, R2, 0x1, PT ;  /* 0x000000010200780c */ /* 0x000fe20003f05270 */
[----:B0-----:R-:W-:Y:S01]  /*8560*/  VIADD R7, R20, 0xffffffff ;  /* 0xffffffff14077836 */ /* 0x001fe20000000000 */
[----:B-1-3--:R-:W-:Y:S01]  /*8570*/  SHF.R.U64 R0, R4, R27, R5 ;  /* 0x0000001b04007219 */ /* 0x00afe20000001205 */
[----:B------:R-:W-:Y:S01]  /*8580*/  IMAD.MOV R13, RZ, RZ, -R13 ;  /* 0x000000ffff0d7224 */ /* 0x000fe200078e0a0d */
[----:B------:R-:W-:Y:S01]  /*8590*/  LOP3.LUT R5, R10, R25, RZ, 0xc0, !PT ;  /* 0x000000190a057212 */ /* 0x000fe200078ec0ff */
[----:B------:R-:W-:Y:S02]  /*85a0*/  IMAD.MOV.U32 R4, RZ, RZ, 0x1 ;  /* 0x00000001ff047424 */ /* 0x000fe400078e00ff */
[----:B------:R-:W-:Y:S02]  /*85b0*/  IMAD.MOV R3, RZ, RZ, -R0 ;  /* 0x000000ffff037224 */ /* 0x000fe400078e0a00 */
[----:B------:R-:W-:Y:S01]  /*85c0*/  IMAD R8, R26, R0, R5 ;  /* 0x000000001a087224 */ /* 0x000fe200078e0205 */
[----:B------:R-:W-:Y:S01]  /*85d0*/  LOP3.LUT R5, R12, R7, RZ, 0xc0, !PT ;  /* 0x000000070c057212 */ /* 0x000fe200078ec0ff */
[----:B--2---:R-:W-:-:S02]  /*85e0*/  IMAD R0, R3, R30, R14 ;  /* 0x0000001e03007224 */ /* 0x004fc400078e020e */
[----:B------:R-:W-:Y:S02]  /*85f0*/  @P0 IMAD R21, R15, R13, R24 ;  /* 0x0000000d0f150224 */ /* 0x000fe400078e0218 */
[----:B------:R-:W-:Y:S01]  /*8600*/  IMAD R3, R0, R20, R5 ;  /* 0x0000001400037224 */ /* 0x000fe200078e0205 */
[----:B------:R-:W-:Y:S01]  /*8610*/  PRMT R0, R4, 0x7610, R0 ;  /* 0x0000761004007816 */ /* 0x000fe20000000000 */
[----:B------:R-:W-:-:S05]  /*8620*/  IMAD R8, R8, R31, R21 ;  /* 0x0000001f08087224 */ /* 0x000fca00078e0215 */
[----:B------:R-:W-:Y:S02]  /*8630*/  SEL R115, R3, R8, !P0 ;  /* 0x0000000803737207 */ /* 0x000fe40004000000 */
[----:B------:R-:W-:-:S07]  /*8640*/  SEL R8, R8, R3, !P0 ;  /* 0x0000000308087207 */ /* 0x000fce0004000000 */
.L_x_204:
[----:B------:R-:W-:Y:S01]  /*8650*/  LOP3.LUT P0, RZ, R0, 0xff, RZ, 0xc0, !PT ;  /* 0x000000ff00ff7812 */ /* 0x000fe2000780c0ff */
[----:B------:R-:W-:-:S12]  /*8660*/  IMAD.MOV.U32 R114, RZ, RZ, R8 ;  /* 0x000000ffff727224 */ /* 0x000fd800078e0008 */
[----:B------:R-:W-:Y:S05]  /*8670*/  @P0 BRA `(.L_x_207) ;  /* 0xffffff8800d00947 */ /* 0x000fea000383ffff */
[----:B------:R-:W-:Y:S05]  /*8680*/  EXIT ;  /* 0x000000000000794d */ /* 0x000fea0003800000 */
.L_x_4:
[----:B0-----:R-:W-:Y:S01]  /*8690*/  ULDC.64 UR4, c[0x0][0x650] ;  /* 0x0001940000047ab9 */ /* 0x001fe20000000a00 */
        /* <DEDUP_REMOVED lines=25> */
.L_x_209:
[--C-:B------:R-:W-:Y:S01]  /*8830*/  SHF.R.U64 R12, R10, R14, R11.reuse ;  /* 0x0000000e0a0c7219 */ /* 0x100fe2000000120b */
[----:B------:R-:W0:Y:S01]  /*8840*/  LDC R22, c[0x0][0x618] ;  /* 0x00018600ff167b82 */ /* 0x000e220000000800 */
[----:B------:R-:W-:Y:S01]  /*8850*/  I2FP.F32.U32 R6, R4 ;  /* 0x0000000400067245 */ /* 0x000fe20000201000 */
[----:B------:R-:W-:Y:S01]  /*8860*/  ULDC UR4, c[0x0][0x150] ;  /* 0x0000540000047ab9 */ /* 0x000fe20000000800 */
[----:B------:R-:W-:Y:S02]  /*8870*/  SHF.R.U32.HI R5, RZ, R14, R11 ;  /* 0x0000000eff057219 */ /* 0x000fe4000001160b */
[----:B------:R-:W-:Y:S01]  /*8880*/  IADD3 R9, P0, RZ, -R12, RZ ;  /* 0x8000000cff097210 */ /* 0x000fe20007f1e0ff */
[----:B------:R-:W-:Y:S01]  /*8890*/  FMUL R11, R6, UR4 ;  /* 0x00000004060b7c20 */ /* 0x000fe20008400000 */
[----:B------:R-:W-:Y:S01]  /*88a0*/  ULDC UR4, c[0x0][0x154] ;  /* 0x0000550000047ab9 */ /* 0x000fe20000000800 */
[----:B------:R-:W1:Y:S02]  /*88b0*/  LDC.64 R24, c[0x0][0x640] ;  /* 0x00019000ff187b82 */ /* 0x000e640000000a00 */
[----:B------:R-:W-:-:S02]  /*88c0*/  IMAD.X R5, RZ, RZ, ~R5, P0 ;  /* 0x000000ffff057224 */ /* 0x000fc400000e0e05 */
[----:B------:R-:W2:Y:S01]  /*88d0*/  F2I.U32.TRUNC.NTZ R11, R11 ;  /* 0x0000000b000b7305 */ /* 0x000ea2000020f000 */
[----:B------:R-:W-:-:S03]  /*88e0*/  IMAD.WIDE.U32 R6, R9, R20, R16 ;  /* 0x0000001409067225 */ /* 0x000fc600078e0010 */
[----:B------:R-:W3:Y:S01]  /*88f0*/  LDC R13, c[0x0][0x144] ;  /* 0x00005100ff0d7b82 */ /* 0x000ee20000000800 */
[----:B------:R-:W-:-:S04]  /*8900*/  IMAD R8, R5, R20, RZ ;  /* 0x0000001405087224 */ /* 0x000fc800078e02ff */
[----:B------:R-:W-:Y:S02]  /*8910*/  IMAD R5, R9, R21, R8 ;  /* 0x0000001509057224 */ /* 0x000fe400078e0208 */
[----:B------:R-:W-:Y:S01]  /*8920*/  IMAD.MOV.U32 R8, RZ, RZ, -0x1 ;  /* 0xffffffffff087424 */ /* 0x000fe200078e00ff */
[----:B------:R-:W4:Y:S01]  /*8930*/  LDC R14, c[0x0][0x608] ;  /* 0x00018200ff0e7b82 */ /* 0x000f220000000800 */
[----:B------:R-:W-:Y:S01]  /*8940*/  IMAD.IADD R5, R7, 0x1, R5 ;  /* 0x0000000107057824 */ /* 0x000fe200078e0205 */
[----:B------:R-:W-:-:S04]  /*8950*/  I2FP.F32.U32 R7, R3 ;  /* 0x0000000300077245 */ /* 0x000fc80000201000 */
[-C--:B0-----:R-:W-:Y:S01]  /*8960*/  SHF.R.U64 R10, R6, R22.reuse, R5 ;  /* 0x00000016060a7219 */ /* 0x081fe20000001205 */
[----:B--2---:R-:W-:Y:S01]  /*8970*/  IMAD.MOV R6, RZ, RZ, -R11 ;  /* 0x000000ffff067224 */ /* 0x004fe200078e0a0b */
[----:B------:R-:W0:Y:S01]  /*8980*/  LDC R9, c[0x0][0x658] ;  /* 0x00019600ff097b82 */ /* 0x000e220000000800 */
[----:B-1----:R-:W-:Y:S01]  /*8990*/  ISETP.NE.U32.AND P0, PT, R24, RZ, PT ;  /* 0x000000ff1800720c */ /* 0x002fe20003f05070 */
[----:B------:R-:W-:Y:S01]  /*89a0*/  FMUL R7, R7, UR4 ;  /* 0x0000000407077c20 */ /* 0x000fe20008400000 */
[----:B------:R-:W-:Y:S02]  /*89b0*/  SHF.R.U32.HI R5, RZ, R22, R5 ;  /* 0x00000016ff057219 */ /* 0x000fe40000011605 */
[----:B------:R-:W-:-:S03]  /*89c0*/  ISETP.NE.AND.EX P0, PT, R25, RZ, PT, P0 ;  /* 0x000000ff1900720c */ /* 0x000fc60003f05300 */
[----:B------:R-:W1:Y:S01]  /*89d0*/  LDC R20, c[0x0][0x148] ;  /* 0x00005200ff147b82 */ /* 0x000e620000000800 */
[----:B---3--:R-:W-:Y:S02]  /*89e0*/  IMAD R23, R13, R6, R4 ;  /* 0x000000060d177224 */ /* 0x008fe400078e0204 */
[----:B------:R-:W-:-:S05]  /*89f0*/  IMAD.MOV.U32 R6, RZ, RZ, 0x1 ;  /* 0x00000001ff067424 */ /* 0x000fca00078e00ff */
[----:B------:R-:W2:Y:S01]  /*8a00*/  LDC R21, c[0x0][0x600] ;  /* 0x00018000ff157b82 */ /* 0x000ea20000000800 */
[-CC-:B----4-:R-:W-:Y:S02]  /*8a10*/  SHF.R.U64 R13, R10, R14.reuse, R5.reuse ;  /* 0x0000000e0a0d7219 */ /* 0x190fe40000001205 */
[----:B------:R-:W-:Y:S02]  /*8a20*/  SHF.R.U32.HI R4, RZ, R14, R5 ;  /* 0x0000000eff047219 */ /* 0x000fe40000011605 */
[----:B------:R3:W4:Y:S03]  /*8a30*/  F2I.U32.TRUNC.NTZ R14, R7 ;  /* 0x00000007000e7305 */ /* 0x000726000020f000 */
[----:B------:R-:W1:Y:S01]  /*8a40*/  LDC R26, c[0x0][0x648] ;  /* 0x00019200ff1a7b82 */ /* 0x000e620000000800 */
[-C--:B0-----:R-:W-:Y:S02]  /*8a50*/  SHF.R.U64 R15, R13, R9.reuse, R4 ;  /* 0x000000090d0f7219 */ /* 0x081fe40000001204 */
[----:B------:R-:W-:-:S02]  /*8a60*/  SHF.L.U32 R8, R8, R9, RZ ;  /* 0x0000000908087219 */ /* 0x000fc400000006ff */
[-C--:B------:R-:W-:Y:S01]  /*8a70*/  SHF.R.U32.HI R5, RZ, R9.reuse, R4 ;  /* 0x00000009ff057219 */ /* 0x080fe20000011604 */
[----:B------:R-:W-:Y:S01]  /*8a80*/  IMAD.MOV.U32 R4, RZ, RZ, R15 ;  /* 0x000000ffff047224 */ /* 0x000fe200078e000f */
[----:B------:R-:W-:Y:S01]  /*8a90*/  SHF.L.U32 R22, R6, R9, RZ ;  /* 0x0000000906167219 */ /* 0x000fe200000006ff */
[----:B------:R-:W0:Y:S01]  /*8aa0*/  LDC R27, c[0x0][0x638] ;  /* 0x00018e00ff1b7b82 */ /* 0x000e220000000800 */
[----:B------:R-:W-:-:S07]  /*8ab0*/  LOP3.LUT R28, RZ, R8, RZ, 0x33, !PT ;  /* 0x00000008ff1c7212 */ /* 0x000fce00078e33ff */
        /* <DEDUP_REMOVED lines=12> */
.L_x_210:
[----:B------:R-:W-:Y:S01]  /*8b80*/  ISETP.NE.AND P0, PT, R2, 0x1, PT ;  /* 0x000000010200780c */ /* 0x000fe20003f05270 */
[----:B--2---:R-:W-:Y:S01]  /*8b90*/  VIADD R7, R21, 0xffffffff ;  /* 0xffffffff15077836 */ /* 0x004fe20000000000 */
[----:B-1----:R-:W-:Y:S01]  /*8ba0*/  SHF.R.U64 R5, R4, R26, R5 ;  /* 0x0000001a04057219 */ /* 0x002fe20000001205 */
[----:B------:R-:W-:Y:S01]  /*8bb0*/  IMAD.MOV R14, RZ, RZ, -R14 ;  /* 0x000000ffff0e7224 */ /* 0x000fe200078e0a0e */
[----:B------:R-:W-:Y:S01]  /*8bc0*/  LOP3.LUT R4, R13, R28, RZ, 0xc0, !PT ;  /* 0x0000001c0d047212 */ /* 0x000fe200078ec0ff */
[----:B------:R-:W-:Y:S01]  /*8bd0*/  IMAD.MOV.U32 R8, RZ, RZ, R12 ;  /* 0x000000ffff087224 */ /* 0x000fe200078e000c */
[----:B------:R-:W-:Y:S01]  /*8be0*/  LOP3.LUT R10, R10, R7, RZ, 0xc0, !PT ;  /* 0x000000070a0a7212 */ /* 0x000fe200078ec0ff */
[----:B------:R-:W-:Y:S02]  /*8bf0*/  IMAD.MOV R6, RZ, RZ, -R5 ;  /* 0x000000ffff067224 */ /* 0x000fe400078e0a05 */
[----:B------:R-:W-:-:S04]  /*8c00*/  IMAD R4, R22, R5, R4 ;  /* 0x0000000516047224 */ /* 0x000fc800078e0204 */
[----:B------:R-:W-:Y:S02]  /*8c10*/  @P0 IMAD R23, R20, R14, R3 ;  /* 0x0000000e14170224 */ /* 0x000fe400078e0203 */
[----:B0-----:R-:W-:Y:S02]  /*8c20*/  IMAD R3, R6, R27, R15 ;  /* 0x0000001b06037224 */ /* 0x001fe400078e020f */
[----:B------:R-:W-:Y:S02]  /*8c30*/  IMAD R7, R4, R29, R23 ;  /* 0x0000001d04077224 */ /* 0x000fe400078e0217 */
[----:B------:R-:W-:Y:S02]  /*8c40*/  IMAD R4, R3, R21, R10 ;  /* 0x0000001503047224 */ /* 0x000fe400078e020a */
[----:B------:R-:W-:-:S03]  /*8c50*/  IMAD.MOV.U32 R6, RZ, RZ, 0x1 ;  /* 0x00000001ff067424 */ /* 0x000fc600078e00ff */
[----:B------:R-:W-:Y:S02]  /*8c60*/  SEL R9, R4, R7, !P0 ;  /* 0x0000000704097207 */ /* 0x000fe40004000000 */
[----:B------:R-:W-:-:S07]  /*8c70*/  SEL R7, R7, R4, !P0 ;  /* 0x0000000407077207 */ /* 0x000fce0004000000 */
.L_x_208:
[----:B------:R-:W-:-:S08]  /*8c80*/  NOP ;  /* 0x0000000000007918 */ /* 0x000fd00000000000 */
[----:B------:R-:W0:-:S00]  /*8c90*/  USETMAXREG.DEALLOC.CTAPOOL 0x28 ;  /* 0x00000028000079c8 */ /* 0x000e0000080e0500 */
[----:B0-----:R-:W-:-:S13]  /*8ca0*/  ISETP.NE.AND P0, PT, R0, RZ, PT ;  /* 0x000000ff0000720c */ /* 0x001fda0003f05270 */
[----:B------:R-:W-:Y:S05]  /*8cb0*/  @P0 EXIT ;  /* 0x000000000000094d */ /* 0x000fea0003800000 */
[----:B------:R-:W-:Y:S01]  /*8cc0*/  LOP3.LUT P0, RZ, R6, 0xff, RZ, 0xc0, !PT ;  /* 0x000000ff06ff7812 */ /* 0x000fe2000780c0ff */
[----:B------:R-:W-:Y:S02]  /*8cd0*/  IMAD.MOV.U32 R0, RZ, RZ, 0x1 ;  /* 0x00000001ff007424 */ /* 0x000fe400078e00ff */
[----:B------:R-:W-:-:S10]  /*8ce0*/  IMAD.MOV.U32 R12, RZ, RZ, RZ ;  /* 0x000000ffff0c7224 */ /* 0x000fd400078e00ff */
[----:B------:R-:W-:Y:S05]  /*8cf0*/  @!P0 BRA `(.L_x_211) ;  /* 0x0000000c00308947 */ /* 0x000fea0003800000 */
[----:B------:R-:W0:Y:S01]  /*8d00*/  LDC R0, c[0x0][0x28c] ;  /* 0x0000a300ff007b82 */ /* 0x000e220000000800 */
[----:B------:R-:W-:Y:S01]  /*8d10*/  ULDC UR5, c[0x0][0x600] ;  /* 0x0001800000057ab9 */ /* 0x000fe20000000800 */
[----:B------:R-:W-:Y:S01]  /*8d20*/  ULDC UR4, c[0x0][0xc] ;  /* 0x0000030000047ab9 */ /* 0x000fe20000000800 */
[----:B------:R-:W-:Y:S01]  /*8d30*/  UIADD3 UR16, UR5, -0x1, URZ ;  /* 0xffffffff05107890 */ /* 0x000fe2000fffe03f */
[C---:B------:R-:W-:Y:S01]  /*8d40*/  LOP3.LUT P2, RZ, R18.reuse, 0x7f, RZ, 0xc0, !PT ;  /* 0x0000007f12ff7812 */ /* 0x040fe2000784c0ff */
[----:B------:R-:W-:Y:S01]  /*8d50*/  ULDC UR6, c[0x0][0x658] ;  /* 0x0001960000067ab9 */ /* 0x000fe20000000800 */
[----:B------:R-:W-:Y:S01]  /*8d60*/  ULDC UR5, c[0x0][0x10] ;  /* 0x0000040000057ab9 */ /* 0x000fe20000000800 */
[----:B------:R-:W-:Y:S01]  /*8d70*/  UMOV UR7, 0xffffffff ;  /* 0xffffffff00077882 */ /* 0x000fe20000000000 */
[----:B------:R-:W-:Y:S01]  /*8d80*/  UMOV UR8, 0x1 ;  /* 0x0000000100087882 */ /* 0x000fe20000000000 */
[----:B------:R-:W-:Y:S01]  /*8d90*/  UIMAD.WIDE.U32 UR4, UR4, UR5, URZ ;  /* 0x00000005040472a5 */ /* 0x000fe2000f8e003f */
[----:B------:R-:W-:Y:S01]  /*8da0*/  LOP3.LUT P0, RZ, R18, 0x1f, RZ, 0xc0, !PT ;  /* 0x0000001f12ff7812 */ /* 0x000fe2000780c0ff */
[----:B------:R-:W-:Y:S01]  /*8db0*/  USHF.L.U32 UR7, UR7, UR6, URZ ;  /* 0x0000000607077299 */ /* 0x000fe2000800063f */
[----:B------:R-:W-:Y:S01]  /*8dc0*/  BSSY B0, `(.L_x_211) ;  /* 0x00000bf000007945 */ /* 0x000fe20003800000 */
[----:B------:R-:W-:Y:S01]  /*8dd0*/  USHF.L.U32 UR18, UR8, UR6, URZ ;  /* 0x0000000608127299 */ /* 0x000fe2000800063f */
[----:B------:R-:W-:Y:S01]  /*8de0*/  IMAD.MOV.U32 R13, RZ, RZ, 0x1 ;  /* 0x00000001ff0d7424 */ /* 0x000fe200078e00ff */
[----:B------:R-:W-:Y:S01]  /*8df0*/  LOP3.LUT R11, R19, 0x2, RZ, 0xfc, !PT ;  /* 0x00000002130b7812 */ /* 0x000fe200078efcff */
[----:B------:R-:W-:Y:S01]  /*8e00*/  ULDC UR6, c[0x0][0x14] ;  /* 0x0000050000067ab9 */ /* 0x000fe20000000800 */
[----:B------:R-:W-:Y:S01]  /*8e10*/  PLOP3.LUT P0, PT, P0, P2, PT, 0x8a, 0x0 ;  /* 0x000000000000781c */ /* 0x000fe20000705172 */
[----:B------:R-:W-:Y:S01]  /*8e20*/  UIMAD.WIDE.U32 UR20, UR4, UR6, URZ ;  /* 0x00000006041472a5 */ /* 0x000fe2000f8e003f */
[----:B------:R-:W-:Y:S01]  /*8e30*/  IMAD.MOV.U32 R12, RZ, RZ, RZ ;  /* 0x000000ffff0c7224 */ /* 0x000fe200078e00ff */
[----:B------:R-:W-:-:S02]  /*8e40*/  UIMAD UR13, UR5, UR6, URZ ;  /* 0x00000006050d72a4 */ /* 0x000fc4000f8e023f */
[----:B------:R-:W-:Y:S01]  /*8e50*/  ULOP3.LUT UR17, URZ, UR7, URZ, 0x33, !UPT ;  /* 0x000000073f117292 */ /* 0x000fe2000f8e333f */
[----:B0-----:R-:W-:Y:S01]  /*8e60*/  VIADD R0, R0, 0xf ;  /* 0x0000000f00007836 */ /* 0x001fe20000000000 */
[----:B------:R-:W-:Y:S01]  /*8e70*/  UIADD3 UR13, UR21, UR13, URZ ;  /* 0x0000000d150d7290 */ /* 0x000fe2000fffe03f */
[----:B------:R-:W-:-:S03]  /*8e80*/  ULDC.64 UR22, c[0x0][0x198] ;  /* 0x0000660000167ab9 */ /* 0x000fc60000000a00 */
[----:B------:R-:W-:-:S04]  /*8e90*/  SHF.R.S32.HI R3, RZ, 0x1f, R0 ;  /* 0x0000001fff037819 */ /* 0x000fc80000011400 */
[----:B------:R-:W-:Y:S01]  /*8ea0*/  LEA.HI R3, R3, R0, RZ, 0x4 ;  /* 0x0000000003037211 */ /* 0x000fe200078f20ff */
[----:B------:R-:W-:-:S03]  /*8eb0*/  IMAD.MOV.U32 R0, RZ, RZ, 0x1 ;  /* 0x00000001ff007424 */ /* 0x000fc600078e00ff */
[----:B------:R-:W-:-:S05]  /*8ec0*/  SHF.R.S32.HI R3, RZ, 0x4, R3 ;  /* 0x00000004ff037819 */ /* 0x000fca0000011403 */
[----:B------:R-:W-:-:S07]  /*8ed0*/  VIADD R10, R3, 0x1 ;  /* 0x00000001030a7836 */ /* 0x000fce0000000000 */
.L_x_223:
[----:B------:R-:W-:-:S03]  /*8ee0*/  UMOV UR4, 0xffffffff ;  /* 0xffffffff00047882 */ /* 0x000fc60000000000 */
[----:B------:R-:W-:Y:S05]  /*8ef0*/  BRA.DIV UR4, `(.L_x_212) ;  /* 0x0000001a04487947 */ /* 0x000fea000b800000 */
[----:B------:R-:W-:-:S13]  /*8f00*/  ELECT P6, URZ, PT ;  /* 0x00000000003f782f */ /* 0x000fda00038c0000 */
.L_x_253:
[----:B------:R-:W0:Y:S01]  /*8f10*/  LDC R4, c[0x0][0x28c] ;  /* 0x0000a300ff047b82 */ /* 0x000e220000000800 */
[----:B------:R-:W-:Y:S01]  /*8f20*/  BSSY B1, `(.L_x_213) ;  /* 0x0000037000017945 */ /* 0x000fe20003800000 */
[----:B0-----:R-:W-:-:S13]  /*8f30*/  ISETP.LT.OR P6, PT, R4, 0x1, !P6 ;  /* 0x000000010400780c */ /* 0x001fda00077c1670 */
[----:B------:R-:W-:Y:S05]  /*8f40*/  @P6 BRA `(.L_x_214) ;  /* 0x0000000000d06947 */ /* 0x000fea0003800000 */
[----:B------:R-:W-:Y:S02]  /*8f50*/  IMAD R15, R9, 0xb0, RZ ;  /* 0x000000b0090f7824 */ /* 0x000fe400078e02ff */
[----:B------:R-:W-:Y:S02]  /*8f60*/  IMAD.SHL.U32 R18, R7, 0x80, RZ ;  /* 0x0000008007127824 */ /* 0x000fe400078e00ff */
[----:B------:R-:W-:Y:S02]  /*8f70*/  IMAD.MOV.U32 R20, RZ, RZ, RZ ;  /* 0x000000ffff147224 */ /* 0x000fe400078e00ff */
[----:B------:R-:W-:Y:S02]  /*8f80*/  IMAD.MOV.U32 R4, RZ, RZ, R10 ;  /* 0x000000ffff047224 */ /* 0x000fe400078e000a */
[----:B------:R-:W-:Y:S02]  /*8f90*/  IMAD.MOV.U32 R5, RZ, RZ, R0 ;  /* 0x000000ffff057224 */ /* 0x000fe400078e0000 */
[----:B------:R-:W-:-:S07]  /*8fa0*/  IMAD.MOV.U32 R6, RZ, RZ, R12 ;  /* 0x000000ffff067224 */ /* 0x000fce00078e000c */
.L_x_218:
[----:B------:R-:W0:Y:S01]  /*8fb0*/  S2R R14, SR_CgaCtaId ;  /* 0x00000000000e7919 */ /* 0x000e220000008800 */
[----:B------:R-:W-:Y:S01]  /*8fc0*/  MOV R7, 0x400 ;  /* 0x0000040000077802 */ /* 0x000fe20000000f00 */
[----:B------:R-:W1:Y:S03]  /*8fd0*/  @!P2 LDC R9, c[0x0][0x500] ;  /* 0x00014000ff09ab82 */ /* 0x000e660000000800 */
[----:B0-----:R-:W-:Y:S02]  /*8fe0*/  LEA R21, R14, R7, 0x18 ;  /* 0x000000070e157211 */ /* 0x001fe400078ec0ff */
[----:B------:R-:W-:-:S03]  /*8ff0*/  SHF.L.U32 R7, R5, 0x1f, RZ ;  /* 0x0000001f05077819 */ /* 0x000fc600000006ff */
[----:B------:R-:W-:-:S04]  /*9000*/  IMAD R14, R6, 0x8, R21 ;  /* 0x00000008060e7824 */ /* 0x000fc800078e0215 */
[----:B------:R-:W0:Y:S02]  /*9010*/  SYNCS.PHASECHK.TRANS64.TRYWAIT P1, [R14+URZ+0xb8], R7 ;  /* 0x0000b8070e0075a7 */ /* 0x000e24000802017f */
[----:B01----:R-:W-:Y:S05]  /*9020*/  @!P1 BRA `(.L_x_215) ;  /* 0x00000018001c9947 */ /* 0x003fea0003800000 */
.L_x_254:
[----:B0-----:R-:W-:Y:S01]  /*9030*/  PRMT R7, R11, 0x9910, RZ ;  /* 0x000099100b077816 */ /* 0x001fe200000000ff */
[----:B------:R0:W-:Y:S03]  /*9040*/  @!P2 SYNCS.ARRIVE.TRANS64 RZ, [R14+URZ], R9 ;  /* 0x000000090effa9a7 */ /* 0x0001e6000800003f */
[----:B------:R-:W-:-:S13]  /*9050*/  ISETP.NE.AND P1, PT, R7, 0x2, PT ;  /* 0x000000020700780c */ /* 0x000fda0003f25270 */
[----:B0-----:R-:W-:Y:S05]  /*9060*/  @P1 BRA `(.L_x_216) ;  /* 0x0000000000041947 */ /* 0x001fea0003800000 */
[----:B------:R-:W-:Y:S01]  /*9070*/  BPT.TRAP 0x1 ;  /* 0x000000040000795c */ /* 0x000fe20000300000 */
.L_x_216:
[----:B------:R-:W-:Y:S05]  /*9080*/  @P0 BRA `(.L_x_217) ;  /* 0x0000000000040947 */ /* 0x000fea0003800000 */
[----:B------:R-:W-:Y:S01]  /*9090*/  BPT.TRAP 0x1 ;  /* 0x000000040000795c */ /* 0x000fe20000300000 */
.L_x_217:
[--C-:B------:R-:W-:Y:S01]  /*90a0*/  IMAD R7, R6, 0x1000, R21.reuse ;  /* 0x0000100006077824 */ /* 0x100fe200078e0215 */
[----:B------:R-:W-:Y:S01]  /*90b0*/  R2UR UR9, R14 ;  /* 0x000000000e0972ca */ /* 0x000fe200000e0000 */
[----:B------:R-:W-:Y:S01]  /*90c0*/  IMAD R21, R6, 0x1600, R21 ;  /* 0x0000160006157824 */ /* 0x000fe200078e0215 */
[----:B------:R-:W-:Y:S01]  /*90d0*/  UIADD3 UR4, UP0, UR22, 0xf0, URZ ;  /* 0x000000f016047890 */ /* 0x000fe2000ff1e03f */
[----:B------:R-:W-:Y:S01]  /*90e0*/  VIADD R4, R4, 0xffffffff ;  /* 0xffffffff04047836 */ /* 0x000fe20000000000 */
[----:B------:R-:W-:Y:S01]  /*90f0*/  R2UR UR5, R7 ;  /* 0x00000000070572ca */ /* 0x000fe200000e0000 */
[----:B------:R-:W-:Y:S01]  /*9100*/  UIADD3 UR24, UP1, UR22, 0x1f0, URZ ;  /* 0x000001f016187890 */ /* 0x000fe2000ff3e03f */
[----:B------:R-:W-:Y:S01]  /*9110*/  R2UR UR8, R21 ;  /* 0x00000000150872ca */ /* 0x000fe200000e0000 */
[----:B------:R-:W-:Y:S01]  /*9120*/  VIADD R6, R6, 0x1 ;  /* 0x0000000106067836 */ /* 0x000fe20000000000 */
[----:B------:R-:W-:Y:S01]  /*9130*/  R2UR UR11, R18 ;  /* 0x00000000120b72ca */ /* 0x000fe200000e0000 */
[----:B------:R-:W-:Y:S01]  /*9140*/  UIADD3.X UR25, URZ, UR23, URZ, UP1, !UPT ;  /* 0x000000173f197290 */ /* 0x000fe20008ffe43f */
[----:B------:R-:W-:Y:S01]  /*9150*/  R2UR UR10, R20 ;  /* 0x00000000140a72ca */ /* 0x000fe200000e0000 */
[----:B------:R-:W-:Y:S01]  /*9160*/  UMOV UR6, 0x0 ;  /* 0x0000000000067882 */ /* 0x000fe20000000000 */
[----:B------:R-:W-:Y:S01]  /*9170*/  R2UR UR12, R8 ;  /* 0x00000000080c72ca */ /* 0x000fe200000e0000 */
[----:B------:R-:W-:Y:S01]  /*9180*/  UMOV UR7, 0x10000000 ;  /* 0x1000000000077882 */ /* 0x000fe20000000000 */
[----:B------:R-:W-:Y:S01]  /*9190*/  R2UR UR19, R15 ;  /* 0x000000000f1372ca */ /* 0x000fe200000e0000 */
[----:B------:R-:W-:Y:S01]  /*91a0*/  VIADD R20, R20, 0x10 ;  /* 0x0000001014147836 */ /* 0x000fe20000000000 */
[----:B------:R-:W-:Y:S01]  /*91b0*/  ISETP.GT.AND P3, PT, R4, 0x1, PT ;  /* 0x000000010400780c */ /* 0x000fe20003f64270 */
[----:B------:R-:W-:Y:S01]  /*91c0*/  UIADD3 UR14, UR5, 0x280, URZ ;  /* 0x00000280050e7890 */ /* 0x000fe2000fffe03f */
[----:B------:R-:W-:Y:S01]  /*91d0*/  ISETP.NE.AND P1, PT, R6, 0x17, PT ;  /* 0x000000170600780c */ /* 0x000fe20003f25270 */
[----:B------:R-:W-:-:S02]  /*91e0*/  UIADD3.X UR5, URZ, UR23, URZ, UP0, !UPT ;  /* 0x000000173f057290 */ /* 0x000fc400087fe43f */
[----:B------:R-:W-:Y:S01]  /*91f0*/  UIADD3 UR15, UR8, 0x17280, URZ ;  /* 0x00017280080f7890 */ /* 0x000fe2000fffe03f */
[----:B------:R-:W-:Y:S02]  /*9200*/  SEL R14, RZ, 0x1, P1 ;  /* 0x00000001ff0e7807 */ /* 0x000fe40000800000 */
[----:B------:R-:W-:Y:S01]  /*9210*/  UMOV UR8, UR14 ;  /* 0x0000000e00087c82 */ /* 0x000fe20008000000 */
[----:B------:R-:W-:Y:S02]  /*9220*/  SEL R6, R6, RZ, P1 ;  /* 0x000000ff06067207 */ /* 0x000fe40000800000 */
[----:B------:R-:W-:Y:S01]  /*9230*/  LOP3.LUT R5, R5, R14, RZ, 0x3c, !PT ;  /* 0x0000000e05057212 */ /* 0x000fe200078e3cff */
[----:B------:R0:W-:Y:S02]  /*9240*/  UTMALDG.3D [UR8], [UR4], desc[UR6] ;  /* 0x00000608040075b4 */ /* 0x0001e40008011000 */
[----:B0-----:R-:W-:Y:S01]  /*9250*/  UMOV UR8, UR15 ;  /* 0x0000000f00087c82 */ /* 0x001fe20008000000 */
[----:B------:R-:W-:-:S02]  /*9260*/  UMOV UR11, UR19 ;  /* 0x00000013000b7c82 */ /* 0x000fc40008000000 */
[----:B------:R0:W-:Y:S02]  /*9270*/  UTMALDG.3D [UR8], [UR24], desc[UR6] ;  /* 0x00000608180075b4 */ /* 0x0001e40008011000 */
[----:B0-----:R-:W-:Y:S05]  /*9280*/  @P3 BRA `(.L_x_218) ;  /* 0xfffffffc00483947 */ /* 0x001fea000383ffff */
.L_x_214:
[----:B------:R-:W-:Y:S05]  /*9290*/  BSYNC B1 ;  /* 0x0000000000017941 */ /* 0x000fea0003800000 */
.L_x_213:
[----:B------:R-:W-:Y:S01]  /*92a0*/  LOP3.LUT P3, RZ, R13, 0xff, RZ, 0xc0, !PT ;  /* 0x000000ff0dff7812 */ /* 0x000fe2000786c0ff */
[----:B------:R-:W-:Y:S01]  /*92b0*/  IMAD.IADD R12, R3, 0x1, R12 ;  /* 0x00000001030c7824 */ /* 0x000fe200078e020c */
[----:B------:R-:W-:Y:S01]  /*92c0*/  IADD3 R16, P4, R16, UR20, RZ ;  /* 0x0000001410107c10 */ /* 0x000fe2000ff9e0ff */
[----:B------:R-:W-:Y:S01]  /*92d0*/  ULDC.64 UR4, c[0x0][0x650] ;  /* 0x0001940000047ab9 */ /* 0x000fe20000000a00 */
[----:B------:R-:W-:Y:S01]  /*92e0*/  BSSY B1, `(.L_x_219) ;  /* 0x000006a000017945 */ /* 0x000fe20003800000 */
[----:B------:R-:W-:Y:S01]  /*92f0*/  IMAD.MOV.U32 R9, RZ, RZ, -0x1 ;  /* 0xffffffffff097424 */ /* 0x000fe200078e00ff */
[----:B------:R-:W-:Y:S01]  /*9300*/  ISETP.GT.U32.AND P1, PT, R12, 0x16, PT ;  /* 0x000000160c00780c */ /* 0x000fe20003f24070 */
[----:B------:R-:W-:Y:S01]  /*9310*/  IMAD.MOV.U32 R8, RZ, RZ, -0x1 ;  /* 0xffffffffff087424 */ /* 0x000fe200078e00ff */
[----:B------:R-:W-:Y:S02]  /*9320*/  IADD3.X R17, R17, UR13, RZ, P4, !PT ;  /* 0x0000000d11117c10 */ /* 0x000fe4000a7fe4ff */
[----:B------:R-:W-:-:S02]  /*9330*/  ISETP.LT.U32.AND P1, PT, R3, 0x17, P1 ;  /* 0x000000170300780c */ /* 0x000fc40000f21070 */
[----:B------:R-:W-:Y:S01]  /*9340*/  PRMT R13, RZ, 0x7610, R13 ;  /* 0x00007610ff0d7816 */ /* 0x000fe2000000000d */
[----:B------:R-:W0:Y:S01]  /*9350*/  @P3 S2R R5, SR_CgaCtaId ;  /* 0x0000000000053919 */ /* 0x000e220000008800 */
[----:B------:R-:W-:-:S04]  /*9360*/  @P3 MOV R4, 0x400 ;  /* 0x0000040000043802 */ /* 0x000fc80000000f00 */
[----:B0-----:R-:W-:Y:S01]  /*9370*/  @P3 LEA R6, R5, R4, 0x18 ;  /* 0x0000000405063211 */ /* 0x001fe200078ec0ff */
[----:B------:R-:W-:-:S03]  /*9380*/  IMAD.WIDE.U32 R4, R12, -0x4de9bd37, RZ ;  /* 0xb21642c90c047825 */ /* 0x000fc600078e00ff */
[----:B------:R0:W-:Y:S01]  /*9390*/  @P3 SYNCS.ARRIVE.TRANS64.A1T0 RZ, [R6+URZ+0x188], RZ ;  /* 0x000188ff06ff39a7 */ /* 0x0001e2000810003f */
[----:B------:R-:W-:Y:S02]  /*93a0*/  ISETP.GE.U32.AND P3, PT, R3, 0x17, PT ;  /* 0x000000170300780c */ /* 0x000fe40003f66070 */
[----:B------:R-:W-:Y:S02]  /*93b0*/  SHF.R.U32.HI R7, RZ, 0x4, R5 ;  /* 0x00000004ff077819 */ /* 0x000fe40000011605 */
[----:B------:R-:W-:Y:S02]  /*93c0*/  SEL R5, RZ, 0x1, !P1 ;  /* 0x00000001ff057807 */ /* 0x000fe40004800000 */
[----:B------:R-:W-:Y:S01]  /*93d0*/  ISETP.GE.U32.AND P1, PT, R16, UR4, PT ;  /* 0x0000000410007c0c */ /* 0x000fe2000bf26070 */
[----:B------:R-:W-:Y:S01]  /*93e0*/  IMAD R12, R7, -0x17, R12 ;  /* 0xffffffe9070c7824 */ /* 0x000fe200078e020c */
[----:B------:R-:W-:Y:S02]  /*93f0*/  LOP3.LUT R0, R0, R5, RZ, 0x3c, !PT ;  /* 0x0000000500007212 */ /* 0x000fe400078e3cff */
[----:B------:R-:W-:-:S02]  /*9400*/  ISETP.GE.U32.AND.EX P1, PT, R17, UR5, PT, P1 ;  /* 0x0000000511007c0c */ /* 0x000fc4000bf26110 */
[----:B------:R-:W-:Y:S02]  /*9410*/  PRMT R4, RZ, 0x7610, R4 ;  /* 0x00007610ff047816 */ /* 0x000fe40000000004 */
[----:B------:R-:W-:Y:S01]  /*9420*/  @P3 LOP3.LUT R0, R0, 0x1, R7, 0x78, !PT ;  /* 0x0000000100003812 */ /* 0x000fe200078e7807 */
[----:B------:R-:W-:-:S08]  /*9430*/  IMAD.MOV.U32 R7, RZ, RZ, -0x1 ;  /* 0xffffffffff077424 */ /* 0x000fd000078e00ff */
[----:B0-----:R-:W-:Y:S05]  /*9440*/  @P1 BRA `(.L_x_220) ;  /* 0x00000004004c1947 */ /* 0x001fea0003800000 */
[----:B------:R-:W-:Y:S01]  /*9450*/  ULDC.64 UR4, c[0x0][0x628] ;  /* 0x00018a0000047ab9 */ /* 0x000fe20000000a00 */
[----:B------:R-:W0:Y:S01]  /*9460*/  S2R R15, SR_CTAID.X ;  /* 0x00000000000f7919 */ /* 0x000e220000002500 */
[----:B------:R-:W-:Y:S01]  /*9470*/  ISETP.NE.U32.AND P1, PT, RZ, UR4, PT ;  /* 0x00000004ff007c0c */ /* 0x000fe2000bf25070 */
[----:B------:R-:W-:Y:S01]  /*9480*/  ULDC UR7, c[0x0][0x630] ;  /* 0x00018c0000077ab9 */ /* 0x000fe20000000800 */
[----:B------:R-:W-:Y:S01]  /*9490*/  IMAD.MOV.U32 R4, RZ, RZ, R16 ;  /* 0x000000ffff047224 */ /* 0x000fe200078e0010 */
[----:B------:R-:W1:Y:S01]  /*94a0*/  S2R R14, SR_CTAID.Y ;  /* 0x00000000000e7919 */ /* 0x000e620000002600 */
[----:B------:R-:W-:Y:S01]  /*94b0*/  ISETP.NE.AND.EX P1, PT, RZ, UR5, PT, P1 ;  /* 0x00000005ff007c0c */ /* 0x000fe2000bf25310 */
[----:B------:R-:W-:-:S12]  /*94c0*/  IMAD.MOV.U32 R5, RZ, RZ, R17 ;  /* 0x000000ffff057224 */ /* 0x000fd800078e0011 */
[----:B------:R-:W-:Y:S05]  /*94d0*/  @!P1 BRA `(.L_x_221) ;  /* 0x0000000000289947 */ /* 0x000fea0003800000 */
[----:B------:R-:W-:Y:S02]  /*94e0*/  ULDC UR6, c[0x0][0x634] ;  /* 0x00018d0000067ab9 */ /* 0x000fe40000000800 */
[----:B------:R-:W-:-:S05]  /*94f0*/  IADD3 R9, P1, R16, UR6, RZ ;  /* 0x0000000610097c10 */ /* 0x000fca000ff3e0ff */
[----:B------:R-:W-:-:S04]  /*9500*/  IMAD.X R21, RZ, RZ, R17, P1 ;  /* 0x000000ffff157224 */ /* 0x000fc800008e0611 */
[----:B------:R-:W-:-:S04]  /*9510*/  IMAD.WIDE.U32 R6, R21, UR4, RZ ;  /* 0x0000000415067c25 */ /* 0x000fc8000f8e00ff */
[----:B------:R-:W-:-:S04]  /*9520*/  IMAD.WIDE.U32 R6, P1, R9, UR5, R6 ;  /* 0x0000000509067c25 */ /* 0x000fc8000f820006 */
[----:B------:R-:W-:-:S04]  /*9530*/  IMAD.WIDE.U32 R8, R9, UR4, RZ ;  /* 0x0000000409087c25 */ /* 0x000fc8000f8e00ff */
[----:B------:R-:W-:Y:S01]  /*9540*/  IMAD.X R5, RZ, RZ, RZ, P1 ;  /* 0x000000ffff057224 */ /* 0x000fe200008e06ff */
[----:B------:R-:W-:Y:S01]  /*9550*/  IADD3 RZ, P1, R9, R6, RZ ;  /* 0x0000000609ff7210 */ /* 0x000fe20007f3e0ff */
[----:B------:R-:W-:-:S04]  /*9560*/  IMAD.MOV.U32 R4, RZ, RZ, R7 ;  /* 0x000000ffff047224 */ /* 0x000fc800078e0007 */
[----:B------:R-:W-:-:S08]  /*9570*/  IMAD.WIDE.U32.X R4, R21, UR5, R4, P1 ;  /* 0x0000000515047c25 */ /* 0x000fd000088e0404 */
.L_x_221:
[--C-:B------:R-:W-:Y:S01]  /*9580*/  SHF.R.U64 R8, R4, UR7, R5.reuse ;  /* 0x0000000704087c19 */ /* 0x100fe20008001205 */
[----:B------:R-:W-:Y:S01]  /*9590*/  ULDC.64 UR4, c[0x0][0x620] ;  /* 0x0001880000047ab9 */ /* 0x000fe20000000a00 */
[----:B------:R-:W-:Y:S01]  /*95a0*/  SHF.R.U32.HI R4, RZ, UR7, R5 ;  /* 0x00000007ff047c19 */ /* 0x000fe20008011605 */
[----:B------:R-:W2:Y:S01]  /*95b0*/  LDC R24, c[0x0][0x144] ;  /* 0x00005100ff187b82 */ /* 0x000ea20000000800 */
[----:B------:R-:W-:Y:S01]  /*95c0*/  IADD3 R7, P1, RZ, -R8, RZ ;  /* 0x80000008ff077210 */ /* 0x000fe20007f3e0ff */
[----:B------:R-:W-:Y:S01]  /*95d0*/  ULDC.64 UR8, c[0x0][0x640] ;  /* 0x0001900000087ab9 */ /* 0x000fe20000000a00 */
[----:B0-----:R-:W-:Y:S01]  /*95e0*/  I2FP.F32.U32 R9, R15 ;  /* 0x0000000f00097245 */ /* 0x001fe20000201000 */
[----:B------:R-:W-:Y:S02]  /*95f0*/  ULDC UR6, c[0x0][0x608] ;  /* 0x0001820000067ab9 */ /* 0x000fe40000000800 */
[----:B------:R-:W-:Y:S01]  /*9600*/  IMAD.X R4, RZ, RZ, ~R4, P1 ;  /* 0x000000ffff047224 */ /* 0x000fe200008e0e04 */
[----:B------:R-:W-:Y:S01]  /*9610*/  ISETP.NE.U32.AND P1, PT, RZ, UR8, PT ;  /* 0x00000008ff007c0c */ /* 0x000fe2000bf25070 */
[----:B------:R-:W0:Y:S02]  /*9620*/  LDC R21, c[0x0][0x148] ;  /* 0x00005200ff157b82 */ /* 0x000e240000000800 */
[----:B------:R-:W-:Y:S01]  /*9630*/  IMAD R6, R4, UR4, RZ ;  /* 0x0000000404067c24 */ /* 0x000fe2000f8e02ff */
[----:B------:R-:W-:Y:S01]  /*9640*/  ISETP.NE.AND.EX P1, PT, RZ, UR9, PT, P1 ;  /* 0x00000009ff007c0c */ /* 0x000fe2000bf25310 */
[----:B------:R-:W-:Y:S01]  /*9650*/  IMAD.WIDE.U32 R4, R7, UR4, R16 ;  /* 0x0000000407047c25 */ /* 0x000fe2000f8e0010 */
[----:B------:R-:W-:-:S03]  /*9660*/  ULDC UR4, c[0x0][0x150] ;  /* 0x0000540000047ab9 */ /* 0x000fc60000000800 */
[----:B------:R-:W-:Y:S02]  /*9670*/  IMAD R7, R7, UR5, R6 ;  /* 0x0000000507077c24 */ /* 0x000fe4000f8e0206 */
[----:B------:R-:W-:Y:S01]  /*9680*/  FMUL R6, R9, UR4 ;  /* 0x0000000409067c20 */ /* 0x000fe20008400000 */
[----:B------:R-:W-:Y:S01]  /*9690*/  ULDC UR4, c[0x0][0x618] ;  /* 0x0001860000047ab9 */ /* 0x000fe20000000800 */
[----:B------:R-:W-:Y:S01]  /*96a0*/  ULDC UR5, c[0x0][0x154] ;  /* 0x0000550000057ab9 */ /* 0x000fe20000000800 */
[----:B------:R-:W-:-:S03]  /*96b0*/  IMAD.IADD R5, R5, 0x1, R7 ;  /* 0x0000000105057824 */ /* 0x000fc600078e0207 */
[----:B------:R-:W3:Y:S02]  /*96c0*/  F2I.U32.TRUNC.NTZ R6, R6 ;  /* 0x0000000600067305 */ /* 0x000ee4000020f000 */
[----:B------:R-:W-:Y:S02]  /*96d0*/  SHF.R.U64 R9, R4, UR4, R5 ;  /* 0x0000000404097c19 */ /* 0x000fe40008001205 */
[----:B-1----:R-:W-:-:S05]  /*96e0*/  I2FP.F32.U32 R4, R14 ;  /* 0x0000000e00047245 */ /* 0x002fca0000201000 */
[----:B------:R-:W-:Y:S01]  /*96f0*/  FMUL R22, R4, UR5 ;  /* 0x0000000504167c20 */ /* 0x000fe20008400000 */
[----:B------:R-:W-:Y:S01]  /*9700*/  SHF.R.U32.HI R4, RZ, UR4, R5 ;  /* 0x00000004ff047c19 */ /* 0x000fe20008011605 */
[----:B------:R-:W-:-:S03]  /*9710*/  ULDC UR4, c[0x0][0x658] ;  /* 0x0001960000047ab9 */ /* 0x000fc60000000800 */
[--C-:B------:R-:W-:Y:S01]  /*9720*/  SHF.R.U64 R20, R9, UR6, R4.reuse ;  /* 0x0000000609147c19 */ /* 0x100fe20008001204 */
[----:B------:R-:W1:Y:S01]  /*9730*/  F2I.U32.TRUNC.NTZ R22, R22 ;  /* 0x0000001600167305 */ /* 0x000e62000020f000 */
[----:B------:R-:W-:Y:S01]  /*9740*/  SHF.R.U32.HI R5, RZ, UR6, R4 ;  /* 0x00000006ff057c19 */ /* 0x000fe20008011604 */
[----:B---3--:R-:W-:-:S03]  /*9750*/  IMAD.MOV R6, RZ, RZ, -R6 ;  /* 0x000000ffff067224 */ /* 0x008fc600078e0a06 */
[----:B------:R-:W-:Y:S01]  /*9760*/  SHF.R.U64 R18, R20, UR4, R5 ;  /* 0x0000000414127c19 */ /* 0x000fe20008001205 */
[----:B--2---:R-:W-:Y:S01]  /*9770*/  IMAD R15, R24, R6, R15 ;  /* 0x00000006180f7224 */ /* 0x004fe200078e020f */
[----:B------:R-:W-:-:S03]  /*9780*/  SHF.R.U32.HI R23, RZ, UR4, R5 ;  /* 0x00000004ff177c19 */ /* 0x000fc60008011605 */
[----:B------:R-:W-:Y:S02]  /*9790*/  IMAD.MOV.U32 R4, RZ, RZ, R18 ;  /* 0x000000ffff047224 */ /* 0x000fe400078e0012 */
[----:B------:R-:W-:Y:S01]  /*97a0*/  IMAD.MOV.U32 R5, RZ, RZ, R23 ;  /* 0x000000ffff057224 */ /* 0x000fe200078e0017 */
[----:B-1----:R-:W-:Y:S06]  /*97b0*/  @!P1 BRA `(.L_x_222) ;  /* 0x0000000000289947 */ /* 0x002fec0003800000 */
[----:B------:R-:W-:Y:S02]  /*97c0*/  ULDC UR4, c[0x0][0x64c] ;  /* 0x0001930000047ab9 */ /* 0x000fe40000000800 */
[----:B------:R-:W-:-:S05]  /*97d0*/  IADD3 R5, P1, R18, UR4, RZ ;  /* 0x0000000412057c10 */ /* 0x000fca000ff3e0ff */
[----:B------:R-:W-:-:S04]  /*97e0*/  IMAD.X R23, RZ, RZ, R23, P1 ;  /* 0x000000ffff177224 */ /* 0x000fc800008e0617 */
[----:B------:R-:W-:-:S04]  /*97f0*/  IMAD.WIDE.U32 R6, R23, UR8, RZ ;  /* 0x0000000817067c25 */ /* 0x000fc8000f8e00ff */
[----:B------:R-:W-:-:S04]  /*9800*/  IMAD.WIDE.U32 R6, P1, R5, UR9, R6 ;  /* 0x0000000905067c25 */ /* 0x000fc8000f820006 */
[----:B------:R-:W-:-:S04]  /*9810*/  IMAD.WIDE.U32 R4, R5, UR8, RZ ;  /* 0x0000000805047c25 */ /* 0x000fc8000f8e00ff */
[----:B------:R-:W-:Y:S01]  /*9820*/  IMAD.MOV.U32 R4, RZ, RZ, R7 ;  /* 0x000000ffff047224 */ /* 0x000fe200078e0007 */
[----:B------:R-:W-:Y:S01]  /*9830*/  IADD3 RZ, P3, R5, R6, RZ ;  /* 0x0000000605ff7210 */ /* 0x000fe20007f7e0ff */
[----:B------:R-:W-:-:S04]  /*9840*/  IMAD.X R5, RZ, RZ, RZ, P1 ;  /* 0x000000ffff057224 */ /* 0x000fc800008e06ff */
[----:B------:R-:W-:-:S08]  /*9850*/  IMAD.WIDE.U32.X R4, R23, UR9, R4, P3 ;  /* 0x0000000917047c25 */ /* 0x000fd000098e0404 */
.L_x_222:
[----:B------:R-:W-:Y:S01]  /*9860*/  ISETP.NE.AND P1, PT, R2, 0x1, PT ;  /* 0x000000010200780c */ /* 0x000fe20003f25270 */
[----:B------:R-:W-:Y:S01]  /*9870*/  ULDC UR4, c[0x0][0x648] ;  /* 0x0001920000047ab9 */ /* 0x000fe20000000800 */
[----:B------:R-:W-:Y:S01]  /*9880*/  LOP3.LUT R20, R20, UR17, RZ, 0xc0, !PT ;  /* 0x0000001114147c12 */ /* 0x000fe2000f8ec0ff */
[----:B------:R-:W-:Y:S01]  /*9890*/  IMAD.MOV R22, RZ, RZ, -R22 ;  /* 0x000000ffff167224 */ /* 0x000fe200078e0a16 */
[----:B------:R-:W-:Y:S01]  /*98a0*/  SHF.R.U64 R5, R4, UR4, R5 ;  /* 0x0000000404057c19 */ /* 0x000fe20008001205 */
[----:B------:R-:W-:Y:S01]  /*98b0*/  ULDC UR4, c[0x0][0x638] ;  /* 0x00018e0000047ab9 */ /* 0x000fe20000000800 */
[----:B------:R-:W-:Y:S01]  /*98c0*/  LOP3.LUT R9, R9, UR16, RZ, 0xc0, !PT ;  /* 0x0000001009097c12 */ /* 0x000fe2000f8ec0ff */
[----:B------:R-:W-:Y:S01]  /*98d0*/  ULDC UR5, c[0x0][0x610] ;  /* 0x0001840000057ab9 */ /* 0x000fe20000000800 */
[----:B------:R-:W-:Y:S02]  /*98e0*/  IMAD.MOV.U32 R4, RZ, RZ, 0x1 ;  /* 0x00000001ff047424 */ /* 0x000fe400078e00ff */
[----:B------:R-:W-:-:S02]  /*98f0*/  IMAD.MOV R7, RZ, RZ, -R5 ;  /* 0x000000ffff077224 */ /* 0x000fc400078e0a05 */
[----:B------:R-:W-:Y:S02]  /*9900*/  IMAD R20, R5, UR18, R20 ;  /* 0x0000001205147c24 */ /* 0x000fe4000f8e0214 */
[----:B0-----:R-:W-:Y:S02]  /*9910*/  @P1 IMAD R15, R21, R22, R14 ;  /* 0x00000016150f1224 */ /* 0x001fe400078e020e */
[----:B------:R-:W-:Y:S01]  /*9920*/  IMAD R18, R7, UR4, R18 ;  /* 0x0000000407127c24 */ /* 0x000fe2000f8e0212 */
[----:B------:R-:W-:Y:S01]  /*9930*/  ULDC UR4, c[0x0][0x600] ;  /* 0x0001800000047ab9 */ /* 0x000fe20000000800 */
[----:B------:R-:W-:Y:S02]  /*9940*/  IMAD R15, R20, UR5, R15 ;  /* 0x00000005140f7c24 */ /* 0x000fe4000f8e020f */
[----:B------:R-:W-:-:S05]  /*9950*/  IMAD R18, R18, UR4, R9 ;  /* 0x0000000412127c24 */ /* 0x000fca000f8e0209 */
[----:B------:R-:W-:Y:S02]  /*9960*/  SEL R9, R18, R15, !P1 ;  /* 0x0000000f12097207 */ /* 0x000fe40004800000 */
[----:B------:R-:W-:-:S07]  /*9970*/  SEL R7, R15, R18, !P1 ;  /* 0x000000120f077207 */ /* 0x000fce0004800000 */
.L_x_220:
[----:B------:R-:W-:Y:S05]  /*9980*/  BSYNC B1 ;  /* 0x0000000000017941 */ /* 0x000fea0003800000 */
.L_x_219:
[----:B------:R-:W-:-:S13]  /*9990*/  LOP3.LUT P1, RZ, R4, 0xff, RZ, 0xc0, !PT ;  /* 0x000000ff04ff7812 */ /* 0x000fda000782c0ff */
[----:B------:R-:W-:Y:S05]  /*99a0*/  @P1 BRA `(.L_x_223) ;  /* 0xfffffff4004c1947 */ /* 0x000fea000383ffff */
[----:B------:R-:W-:Y:S05]  /*99b0*/  BSYNC B0 ;  /* 0x0000000000007941 */ /* 0x000fea0003800000 */
.L_x_211:
[----:B------:R-:W-:-:S03]  /*99c0*/  UMOV UR4, 0xffffffff ;  /* 0xffffffff00047882 */ /* 0x000fc60000000000 */
[----:B------:R-:W-:Y:S05]  /*99d0*/  BRA.DIV UR4, `(.L_x_224) ;  /* 0x0000000e04c47947 */ /* 0x000fea000b800000 */
[----:B------:R-:W-:-:S13]  /*99e0*/  ELECT P6, URZ, PT ;  /* 0x00000000003f782f */ /* 0x000fda00038c0000 */
.L_x_257:
[----:B------:R-:W-:Y:S04]  /*99f0*/  BSSY B0, `(.L_x_225) ;  /* 0x00000d6000007945 */ /* 0x000fe80003800000 */
[----:B------:R-:W-:Y:S05]  /*9a00*/  @!P6 BRA `(.L_x_226) ;  /* 0x0000000c0050e947 */ /* 0x000fea0003800000 */
[----:B------:R-:W-:-:S04]  /*9a10*/  LOP3.LUT R19, R19, 0x2, RZ, 0xfc, !PT ;  /* 0x0000000213137812 */ /* 0x000fc800078efcff */
[----:B------:R-:W-:-:S13]  /*9a20*/  ISETP.NE.AND P0, PT, R19, 0x3, PT ;  /* 0x000000031300780c */ /* 0x000fda0003f05270 */
[----:B------:R-:W-:Y:S05]  /*9a30*/  @!P0 BRA `(.L_x_227) ;  /* 0x0000000000048947 */ /* 0x000fea0003800000 */
[----:B------:R-:W-:Y:S01]  /*9a40*/  BPT.TRAP 0x1 ;  /* 0x000000040000795c */ /* 0x000fe20000300000 */
.L_x_227:
[----:B------:R-:W0:Y:S01]  /*9a50*/  S2R R3, SR_CgaCtaId ;  /* 0x0000000000037919 */ /* 0x000e220000008800 */
[----:B------:R-:W-:-:S04]  /*9a60*/  MOV R2, 0x400 ;  /* 0x0000040000027802 */ /* 0x000fc80000000f00 */
[----:B0-----:R-:W-:Y:S02]  /*9a70*/  LEA R3, R3, R2, 0x18 ;  /* 0x0000000203037211 */ /* 0x001fe400078ec0ff */
[----:B------:R-:W-:-:S03]  /*9a80*/  SHF.L.U32 R2, R0, 0x1f, RZ ;  /* 0x0000001f00027819 */ /* 0x000fc600000006ff */
[----:B------:R-:W-:-:S04]  /*9a90*/  VIADD R3, R3, 0xb8 ;  /* 0x000000b803037836 */ /* 0x000fc80000000000 */
[C---:B------:R-:W-:Y:S02]  /*9aa0*/  IMAD R7, R12.reuse, 0x8, R3 ;  /* 0x000000080c077824 */ /* 0x040fe400078e0203 */
[----:B------:R-:W-:Y:S02]  /*9ab0*/  VIADD R12, R12, 0x1 ;  /* 0x000000010c0c7836 */ /* 0x000fe40000000000 */
[----:B------:R-:W0:Y:S03]  /*9ac0*/  SYNCS.PHASECHK.TRANS64.TRYWAIT P0, [R7+URZ], R2 ;  /* 0x00000002070075a7 */ /* 0x000e26000800017f */
[----:B------:R-:W-:-:S04]  /*9ad0*/  ISETP.NE.AND P1, PT, R12, 0x17, PT ;  /* 0x000000170c00780c */ /* 0x000fc80003f25270 */
[----:B------:R-:W-:Y:S02]  /*9ae0*/  SEL R5, RZ, 0x1, P1 ;  /* 0x00000001ff057807 */ /* 0x000fe40000800000 */
[----:B------:R-:W-:Y:S02]  /*9af0*/  SEL R12, R12, RZ, P1 ;  /* 0x000000ff0c0c7207 */ /* 0x000fe40000800000 */
[----:B------:R-:W-:-:S03]  /*9b00*/  LOP3.LUT R5, R0, R5, RZ, 0x3c, !PT ;  /* 0x0000000500057212 */ /* 0x000fc600078e3cff */
[----:B------:R-:W-:Y:S01]  /*9b10*/  IMAD R9, R12, 0x8, R3 ;  /* 0x000000080c097824 */ /* 0x000fe200078e0203 */
[----:B------:R-:W-:Y:S01]  /*9b20*/  SHF.L.U32 R4, R5, 0x1f, RZ ;  /* 0x0000001f05047819 */ /* 0x000fe200000006ff */
[----:B0-----:R-:W-:Y:S06]  /*9b30*/  @!P0 BRA `(.L_x_228) ;  /* 0x0000000c008c8947 */ /* 0x001fec0003800000 */
.L_x_258:
[----:B------:R-:W1:Y:S01]  /*9b40*/  SYNCS.PHASECHK.TRANS64.TRYWAIT P0, [R9+URZ], R4 ;  /* 0x00000004090075a7 */ /* 0x000e62000800017f */
[----:B------:R-:W-:-:S05]  /*9b50*/  VIADD R0, R12, 0x1 ;  /* 0x000000010c007836 */ /* 0x000fca0000000000 */
[----:B------:R-:W-:-:S04]  /*9b60*/  ISETP.NE.AND P1, PT, R0, 0x17, PT ;  /* 0x000000170000780c */ /* 0x000fc80003f25270 */
[----:B0-----:R-:W-:Y:S02]  /*9b70*/  SEL R2, RZ, 0x1, P1 ;  /* 0x00000001ff027807 */ /* 0x001fe40000800000 */
[----:B------:R-:W-:Y:S02]  /*9b80*/  SEL R0, R0, RZ, P1 ;  /* 0x000000ff00007207 */ /* 0x000fe40000800000 */
[----:B------:R-:W-:-:S03]  /*9b90*/  LOP3.LUT R7, R5, R2, RZ, 0x3c, !PT ;  /* 0x0000000205077212 */ /* 0x000fc600078e3cff */
[----:B------:R-:W-:Y:S01]  /*9ba0*/  IMAD R6, R0, 0x8, R3 ;  /* 0x0000000800067824 */ /* 0x000fe200078e0203 */
[----:B------:R-:W-:Y:S01]  /*9bb0*/  SHF.L.U32 R5, R7, 0x1f, RZ ;  /* 0x0000001f07057819 */ /* 0x000fe200000006ff */
[----:B-1----:R-:W-:Y:S06]  /*9bc0*/  @!P0 BRA `(.L_x_229) ;  /* 0x0000000c007c8947 */ /* 0x002fec0003800000 */
.L_x_259:
[----:B------:R-:W1:Y:S01]  /*9bd0*/  SYNCS.PHASECHK.TRANS64.TRYWAIT P0, [R6+URZ], R5 ;  /* 0x00000005060075a7 */ /* 0x000e62000800017f */
[----:B------:R-:W-:-:S05]  /*9be0*/  VIADD R0, R0, 0x1 ;  /* 0x0000000100007836 */ /* 0x000fca0000000000 */
[----:B------:R-:W-:-:S04]  /*9bf0*/  ISETP.NE.AND P1, PT, R0, 0x17, PT ;  /* 0x000000170000780c */ /* 0x000fc80003f25270 */
[----:B------:R-:W-:Y:S02]  /*9c00*/  SEL R2, RZ, 0x1, P1 ;  /* 0x00000001ff027807 */ /* 0x000fe40000800000 */
[----:B------:R-:W-:Y:S02]  /*9c10*/  SEL R0, R0, RZ, P1 ;  /* 0x000000ff00007207 */ /* 0x000fe40000800000 */
[----:B------:R-:W-:-:S03]  /*9c20*/  LOP3.LUT R7, R7, R2, RZ, 0x3c, !PT ;  /* 0x0000000207077212 */ /* 0x000fc600078e3cff */
[----:B0-----:R-:W-:Y:S01]  /*9c30*/  IMAD R9, R0, 0x8, R3 ;  /* 0x0000000800097824 */ /* 0x001fe200078e0203 */
[----:B------:R-:W-:Y:S01]  /*9c40*/  SHF.L.U32 R4, R7, 0x1f, RZ ;  /* 0x0000001f07047819 */ /* 0x000fe200000006ff */
[----:B-1----:R-:W-:Y:S06]  /*9c50*/  @!P0 BRA `(.L_x_230) ;  /* 0x0000000c006c8947 */ /* 0x002fec0003800000 */
.L_x_260:
        /* <DEDUP_REMOVED lines=9> */
.L_x_261:
        /* <DEDUP_REMOVED lines=9> */
.L_x_262:
        /* <DEDUP_REMOVED lines=9> */
.L_x_263:
        /* <DEDUP_REMOVED lines=9> */
.L_x_264:
        /* <DEDUP_REMOVED lines=9> */
.L_x_265:
        /* <DEDUP_REMOVED lines=9> */
.L_x_266:
        /* <DEDUP_REMOVED lines=9> */
.L_x_267:
        /* <DEDUP_REMOVED lines=9> */
.L_x_268:
        /* <DEDUP_REMOVED lines=9> */
.L_x_269:
        /* <DEDUP_REMOVED lines=9> */
.L_x_270:
        /* <DEDUP_REMOVED lines=9> */
.L_x_271:
        /* <DEDUP_REMOVED lines=9> */
.L_x_272:
        /* <DEDUP_REMOVED lines=9> */
.L_x_273:
        /* <DEDUP_REMOVED lines=9> */
.L_x_274:
        /* <DEDUP_REMOVED lines=9> */
.L_x_275:
        /* <DEDUP_REMOVED lines=9> */
.L_x_276:
        /* <DEDUP_REMOVED lines=9> */
.L_x_277:
        /* <DEDUP_REMOVED lines=9> */
.L_x_278:
[----:B------:R-:W1:Y:S01]  /*a680*/  SYNCS.PHASECHK.TRANS64.TRYWAIT P0, [R9+URZ], R4 ;  /* 0x00000004090075a7 */ /* 0x000e62000800017f */
[----:B------:R-:W-:-:S05]  /*a690*/  VIADD R0, R0, 0x1 ;  /* 0x0000000100007836 */ /* 0x000fca0000000000 */
[----:B------:R-:W-:-:S04]  /*a6a0*/  ISETP.NE.AND P1, PT, R0, 0x17, PT ;  /* 0x000000170000780c */ /* 0x000fc80003f25270 */
[----:B------:R-:W-:Y:S02]  /*a6b0*/  SEL R2, RZ, 0x1, P1 ;  /* 0x00000001ff027807 */ /* 0x000fe40000800000 */
[----:B------:R-:W-:Y:S02]  /*a6c0*/  SEL R0, R0, RZ, P1 ;  /* 0x000000ff00007207 */ /* 0x000fe40000800000 */
[----:B------:R-:W-:Y:S01]  /*a6d0*/  LOP3.LUT R2, R7, R2, RZ, 0x3c, !PT ;  /* 0x0000000207027212 */ /* 0x000fe200078e3cff */
[----:B-1----:R-:W-:Y:S06]  /*a6e0*/  @!P0 BRA `(.L_x_249) ;  /* 0x0000000800448947 */ /* 0x002fec0003800000 */
.L_x_279:
[----:B------:R-:W-:Y:S01]  /*a6f0*/  IMAD R3, R0, 0x8, R3 ;  /* 0x0000000800037824 */ /* 0x000fe200078e0203 */
[----:B------:R-:W-:-:S07]  /*a700*/  SHF.L.U32 R0, R2, 0x1f, RZ ;  /* 0x0000001f02007819 */ /* 0x000fce00000006ff */
.L_x_250:
[----:B--2---:R2:W3:Y:S02]  /*a710*/  SYNCS.PHASECHK.TRANS64.TRYWAIT P0, [R3+URZ], R0 ;  /* 0x00000000030075a7 */ /* 0x0044e4000800017f */
[----:B---3--:R-:W-:Y:S05]  /*a720*/  @!P0 NANOSLEEP.SYNCS 0x989680 ;  /* 0x009896800000895d */ /* 0x008fea0003900000 */
[----:B------:R-:W3:Y:S02]  /*a730*/  @!P0 SYNCS.PHASECHK.TRANS64 P0, [R3+URZ], R0 ;  /* 0x00000000030085a7 */ /* 0x000ee4000800007f */
[----:B---3--:R-:W-:Y:S05]  /*a740*/  @!P0 BRA `(.L_x_250) ;  /* 0xfffffffc00f08947 */ /* 0x008fea000383ffff */
.L_x_226:
[----:B------:R-:W-:Y:S05]  /*a750*/  BSYNC B0 ;  /* 0x0000000000007941 */ /* 0x000fea0003800000 */
.L_x_225:
[----:B------:R-:W-:Y:S05]  /*a760*/  EXIT ;  /* 0x000000000000794d */ /* 0x000fea0003800000 */
.L_x_18:
[----:B---3--:R3:W4:Y:S02]  /*a770*/  SYNCS.PHASECHK.TRANS64.TRYWAIT P1, [R3+URZ], R0 ;  /* 0x00000000030075a7 */ /* 0x008724000802017f */
[----:B----4-:R-:W-:Y:S05]  /*a780*/  @!P1 NANOSLEEP.SYNCS 0x989680 ;  /* 0x009896800000995d */ /* 0x010fea0003900000 */
[----:B------:R-:W4:Y:S02]  /*a790*/  @!P1 SYNCS.PHASECHK.TRANS64 P1, [R3+URZ], R0 ;  /* 0x00000000030095a7 */ /* 0x000f24000802007f */
[----:B----4-:R-:W-:Y:S05]  /*a7a0*/  @!P1 BRA `(.L_x_18) ;  /* 0xfffffffc00f09947 */ /* 0x010fea000383ffff */
[----:B------:R-:W-:Y:S05]  /*a7b0*/  BRA `(.L_x_17) ;  /* 0xffffff6c00387947 */ /* 0x000fea000383ffff */
.L_x_23:
[----:B-1----:R-:W-:-:S04]  /*a7c0*/  IMAD.U32 R5, RZ, RZ, UR6 ;  /* 0x00000006ff057e24 */ /* 0x002fc8000f8e00ff */
[----:B------:R1:W2:Y:S03]  /*a7d0*/  SYNCS.PHASECHK.TRANS64.TRYWAIT P1, [R5+URZ], R4 ;  /* 0x00000004050075a7 */ /* 0x0002a6000802017f */
[----:B--2---:R-:W-:Y:S05]  /*a7e0*/  @!P1 NANOSLEEP.SYNCS 0x989680 ;  /* 0x009896800000995d */ /* 0x004fea0003900000 */
[----:B------:R-:W2:Y:S02]  /*a7f0*/  @!P1 SYNCS.PHASECHK.TRANS64 P1, [R5+URZ], R4 ;  /* 0x00000004050095a7 */ /* 0x000ea4000802007f */
[----:B--2---:R-:W-:Y:S05]  /*a800*/  @!P1 BRA `(.L_x_23) ;  /* 0xfffffffc00ec9947 */ /* 0x004fea000383ffff */
[----:B------:R-:W-:Y:S05]  /*a810*/  BRA `(.L_x_22) ;  /* 0xffffff7000d87947 */ /* 0x000fea000383ffff */
.L_x_212:
[----:B------:R-:W-:Y:S01]  /*a820*/  BSSY B1, `(.L_x_251) ;  /* 0x0000006000017945 */ /* 0x000fe20003800000 */
[----:B------:R-:W-:-:S07]  /*a830*/  IMAD.MOV.U32 R15, RZ, RZ, -0x1 ;  /* 0xffffffffff0f7424 */ /* 0x000fce00078e00ff */
[----:B------:R-:W-:Y:S05]  /*a840*/  WARPSYNC.COLLECTIVE R15, `(.L_x_252) ;  /* 0x000000000f0c7348 */ /* 0x000fea0003c00000 */
[----:B------:R-:W-:Y:S02]  /*a850*/  ELECT P6, UR62, PT ;  /* 0x00000000003e782f */ /* 0x000fe400038c0000 */
[----:B------:R-:W-:Y:S01]  /*a860*/  MOV R14, UR62 ;  /* 0x0000003e000e7c02 */ /* 0x000fe20008000f00 */
[----:B------:R-:W-:Y:S10]  /*a870*/  ENDCOLLECTIVE ;  /* 0x000000000000791b */ /* 0x000ff40003800000 */
.L_x_252:
[----:B------:R-:W-:Y:S05]  /*a880*/  BSYNC B1 ;  /* 0x0000000000017941 */ /* 0x000fea0003800000 */
.L_x_251:
[----:B------:R-:W-:Y:S05]  /*a890*/  BRA `(.L_x_253) ;  /* 0xffffffe4009c7947 */ /* 0x000fea000383ffff */
.L_x_215:
[----:B0-----:R0:W1:Y:S02]  /*a8a0*/  SYNCS.PHASECHK.TRANS64.TRYWAIT P1, [R14+URZ+0xb8], R7 ;  /* 0x0000b8070e0075a7 */ /* 0x001064000802017f */
[----:B-1----:R-:W-:Y:S05]  /*a8b0*/  @!P1 NANOSLEEP.SYNCS 0x989680 ;  /* 0x009896800000995d */ /* 0x002fea0003900000 */
[----:B------:R-:W1:Y:S02]  /*a8c0*/  @!P1 SYNCS.PHASECHK.TRANS64 P1, [R14+URZ+0xb8], R7 ;  /* 0x0000b8070e0095a7 */ /* 0x000e64000802007f */
[----:B-1----:R-:W-:Y:S05]  /*a8d0*/  @!P1 BRA `(.L_x_215) ;  /* 0xfffffffc00f09947 */ /* 0x002fea000383ffff */
[----:B------:R-:W-:Y:S05]  /*a8e0*/  BRA `(.L_x_254) ;  /* 0xffffffe400d07947 */ /* 0x000fea000383ffff */
.L_x_224:
[----:B------:R-:W-:Y:S01]  /*a8f0*/  BSSY B0, `(.L_x_255) ;  /* 0x0000006000007945 */ /* 0x000fe20003800000 */
[----:B------:R-:W-:-:S07]  /*a900*/  IMAD.MOV.U32 R15, RZ, RZ, -0x1 ;  /* 0xffffffffff0f7424 */ /* 0x000fce00078e00ff */
[----:B------:R-:W-:Y:S05]  /*a910*/  WARPSYNC.COLLECTIVE R15, `(.L_x_256) ;  /* 0x000000000f0c7348 */ /* 0x000fea0003c00000 */
[----:B------:R-:W-:Y:S02]  /*a920*/  ELECT P6, UR62, PT ;  /* 0x00000000003e782f */ /* 0x000fe400038c0000 */
[----:B------:R-:W-:Y:S01]  /*a930*/  MOV R14, UR62 ;  /* 0x0000003e000e7c02 */ /* 0x000fe20008000f00 */
[----:B------:R-:W-:Y:S10]  /*a940*/  ENDCOLLECTIVE ;  /* 0x000000000000791b */ /* 0x000ff40003800000 */
.L_x_256:
[----:B------:R-:W-:Y:S05]  /*a950*/  BSYNC B0 ;  /* 0x0000000000007941 */ /* 0x000fea0003800000 */
.L_x_255:
[----:B------:R-:W-:Y:S05]  /*a960*/  BRA `(.L_x_257) ;  /* 0xfffffff000207947 */ /* 0x000fea000383ffff */
.L_x_228:
[----:B0-----:R0:W1:Y:S02]  /*a970*/  SYNCS.PHASECHK.TRANS64.TRYWAIT P0, [R7+URZ], R2 ;  /* 0x00000002070075a7 */ /* 0x001064000800017f */
[----:B-1----:R-:W-:Y:S05]  /*a980*/  @!P0 NANOSLEEP.SYNCS 0x989680 ;  /* 0x009896800000895d */ /* 0x002fea0003900000 */
[----:B------:R-:W1:Y:S02]  /*a990*/  @!P0 SYNCS.PHASECHK.TRANS64 P0, [R7+URZ], R2 ;  /* 0x00000002070085a7 */ /* 0x000e64000800007f */
[----:B-1----:R-:W-:Y:S05]  /*a9a0*/  @!P0 BRA `(.L_x_228) ;  /* 0xfffffffc00f08947 */ /* 0x002fea000383ffff */
[----:B------:R-:W-:Y:S05]  /*a9b0*/  BRA `(.L_x_258) ;  /* 0xfffffff000607947 */ /* 0x000fea000383ffff */
.L_x_229:
[----:B0-----:R0:W1:Y:S02]  /*a9c0*/  SYNCS.PHASECHK.TRANS64.TRYWAIT P0, [R9+URZ], R4 ;  /* 0x00000004090075a7 */ /* 0x001064000800017f */
[----:B-1----:R-:W-:Y:S05]  /*a9d0*/  @!P0 NANOSLEEP.SYNCS 0x989680 ;  /* 0x009896800000895d */ /* 0x002fea0003900000 */
[----:B------:R-:W1:Y:S02]  /*a9e0*/  @!P0 SYNCS.PHASECHK.TRANS64 P0, [R9+URZ], R4 ;  /* 0x00000004090085a7 */ /* 0x000e64000800007f */
[----:B-1----:R-:W-:Y:S05]  /*a9f0*/  @!P0 BRA `(.L_x_229) ;  /* 0xfffffffc00f08947 */ /* 0x002fea000383ffff */
[----:B------:R-:W-:Y:S05]  /*aa00*/  BRA `(.L_x_259) ;  /* 0xfffffff000707947 */ /* 0x000fea000383ffff */
.L_x_230:
[----:B0-----:R0:W1:Y:S02]  /*aa10*/  SYNCS.PHASECHK.TRANS64.TRYWAIT P0, [R6+URZ], R5 ;  /* 0x00000005060075a7 */ /* 0x001064000800017f */
[----:B-1----:R-:W-:Y:S05]  /*aa20*/  @!P0 NANOSLEEP.SYNCS 0x989680 ;  /* 0x009896800000895d */ /* 0x002fea0003900000 */
[----:B------:R-:W1:Y:S02]  /*aa30*/  @!P0 SYNCS.PHASECHK.TRANS64 P0, [R6+URZ], R5 ;  /* 0x00000005060085a7 */ /* 0x000e64000800007f */
[----:B-1----:R-:W-:Y:S05]  /*aa40*/  @!P0 BRA `(.L_x_230) ;  /* 0xfffffffc00f08947 */ /* 0x002fea000383ffff */
[----:B------:R-:W-:Y:S05]  /*aa50*/  BRA `(.L_x_260) ;  /* 0xfffffff000807947 */ /* 0x000fea000383ffff */
.L_x_231:
[----:B0-----:R0:W1:Y:S02]  /*aa60*/  SYNCS.PHASECHK.TRANS64.TRYWAIT P0, [R9+URZ], R4 ;  /* 0x00000004090075a7 */ /* 0x001064000800017f */
[----:B-1----:R-:W-:Y:S05]  /*aa70*/  @!P0 NANOSLEEP.SYNCS 0x989680 ;  /* 0x009896800000895d */ /* 0x002fea0003900000 */
[----:B------:R-:W1:Y:S02]  /*aa80*/  @!P0 SYNCS.PHASECHK.TRANS64 P0, [R9+URZ], R4 ;  /* 0x00000004090085a7 */ /* 0x000e64000800007f */
[----:B-1----:R-:W-:Y:S05]  /*aa90*/  @!P0 BRA `(.L_x_231) ;  /* 0xfffffffc00f08947 */ /* 0x002fea000383ffff */
[----:B------:R-:W-:Y:S05]  /*aaa0*/  BRA `(.L_x_261) ;  /* 0xfffffff000907947 */ /* 0x000fea000383ffff */
.L_x_232:
[----:B0-----:R0:W1:Y:S02]  /*aab0*/  SYNCS.PHASECHK.TRANS64.TRYWAIT P0, [R6+URZ], R5 ;  /* 0x00000005060075a7 */ /* 0x001064000800017f */
[----:B-1----:R-:W-:Y:S05]  /*aac0*/  @!P0 NANOSLEEP.SYNCS 0x989680 ;  /* 0x009896800000895d */ /* 0x002fea0003900000 */
[----:B------:R-:W1:Y:S02]  /*aad0*/  @!P0 SYNCS.PHASECHK.TRANS64 P0, [R6+URZ], R5 ;  /* 0x00000005060085a7 */ /* 0x000e64000800007f */
[----:B-1----:R-:W-:Y:S05]  /*aae0*/  @!P0 BRA `(.L_x_232) ;  /* 0xfffffffc00f08947 */ /* 0x002fea000383ffff */
[----:B------:R-:W-:Y:S05]  /*aaf0*/  BRA `(.L_x_262) ;  /* 0xfffffff000a07947 */ /* 0x000fea000383ffff */
.L_x_233:
[----:B0-----:R0:W1:Y:S02]  /*ab00*/  SYNCS.PHASECHK.TRANS64.TRYWAIT P0, [R9+URZ], R4 ;  /* 0x00000004090075a7 */ /* 0x001064000800017f */
[----:B-1----:R-:W-:Y:S05]  /*ab10*/  @!P0 NANOSLEEP.SYNCS 0x989680 ;  /* 0x009896800000895d */ /* 0x002fea0003900000 */
[----:B------:R-:W1:Y:S02]  /*ab20*/  @!P0 SYNCS.PHASECHK.TRANS64 P0, [R9+URZ], R4 ;  /* 0x00000004090085a7 */ /* 0x000e64000800007f */
[----:B-1----:R-:W-:Y:S05]  /*ab30*/  @!P0 BRA `(.L_x_233) ;  /* 0xfffffffc00f08947 */ /* 0x002fea000383ffff */
[----:B------:R-:W-:Y:S05]  /*ab40*/  BRA `(.L_x_263) ;  /* 0xfffffff000b07947 */ /* 0x000fea000383ffff */
.L_x_234:
[----:B0-----:R0:W1:Y:S02]  /*ab50*/  SYNCS.PHASECHK.TRANS64.TRYWAIT P0, [R6+URZ], R5 ;  /* 0x00000005060075a7 */ /* 0x001064000800017f */
[----:B-1----:R-:W-:Y:S05]  /*ab60*/  @!P0 NANOSLEEP.SYNCS 0x989680 ;  /* 0x009896800000895d */ /* 0x002fea0003900000 */
[----:B------:R-:W1:Y:S02]  /*ab70*/  @!P0 SYNCS.PHASECHK.TRANS64 P0, [R6+URZ], R5 ;  /* 0x00000005060085a7 */ /* 0x000e64000800007f */
[----:B-1----:R-:W-:Y:S05]  /*ab80*/  @!P0 BRA `(.L_x_234) ;  /* 0xfffffffc00f08947 */ /* 0x002fea000383ffff */
[----:B------:R-:W-:Y:S05]  /*ab90*/  BRA `(.L_x_264) ;  /* 0xfffffff000c07947 */ /* 0x000fea000383ffff */
.L_x_235:
[----:B0-----:R0:W1:Y:S02]  /*aba0*/  SYNCS.PHASECHK.TRANS64.TRYWAIT P0, [R9+URZ], R4 ;  /* 0x00000004090075a7 */ /* 0x001064000800017f */
[----:B-1----:R-:W-:Y:S05]  /*abb0*/  @!P0 NANOSLEEP.SYNCS 0x989680 ;  /* 0x009896800000895d */ /* 0x002fea0003900000 */
[----:B------:R-:W1:Y:S02]  /*abc0*/  @!P0 SYNCS.PHASECHK.TRANS64 P0, [R9+URZ], R4 ;  /* 0x00000004090085a7 */ /* 0x000e64000800007f */
[----:B-1----:R-:W-:Y:S05]  /*abd0*/  @!P0 BRA `(.L_x_235) ;  /* 0xfffffffc00f08947 */ /* 0x002fea000383ffff */
[----:B------:R-:W-:Y:S05]  /*abe0*/  BRA `(.L_x_265) ;  /* 0xfffffff000d07947 */ /* 0x000fea000383ffff */
.L_x_236:
[----:B0-----:R0:W1:Y:S02]  /*abf0*/  SYNCS.PHASECHK.TRANS64.TRYWAIT P0, [R6+URZ], R5 ;  /* 0x00000005060075a7 */ /* 0x001064000800017f */
[----:B-1----:R-:W-:Y:S05]  /*ac00*/  @!P0 NANOSLEEP.SYNCS 0x989680 ;  /* 0x009896800000895d */ /* 0x002fea0003900000 */
[----:B------:R-:W1:Y:S02]  /*ac10*/  @!P0 SYNCS.PHASECHK.TRANS64 P0, [R6+URZ], R5 ;  /* 0x00000005060085a7 */ /* 0x000e64000800007f */
[----:B-1----:R-:W-:Y:S05]  /*ac20*/  @!P0 BRA `(.L_x_236) ;  /* 0xfffffffc00f08947 */ /* 0x002fea000383ffff */
[----:B------:R-:W-:Y:S05]  /*ac30*/  BRA `(.L_x_266) ;  /* 0xfffffff000e07947 */ /* 0x000fea000383ffff */
.L_x_237:
[----:B0-----:R0:W1:Y:S02]  /*ac40*/  SYNCS.PHASECHK.TRANS64.TRYWAIT P0, [R9+URZ], R4 ;  /* 0x00000004090075a7 */ /* 0x001064000800017f */
[----:B-1----:R-:W-:Y:S05]  /*ac50*/  @!P0 NANOSLEEP.SYNCS 0x989680 ;  /* 0x009896800000895d */ /* 0x002fea0003900000 */
[----:B------:R-:W1:Y:S02]  /*ac60*/  @!P0 SYNCS.PHASECHK.TRANS64 P0, [R9+URZ], R4 ;  /* 0x00000004090085a7 */ /* 0x000e64000800007f */
[----:B-1----:R-:W-:Y:S05]  /*ac70*/  @!P0 BRA `(.L_x_237) ;  /* 0xfffffffc00f08947 */ /* 0x002fea000383ffff */
[----:B------:R-:W-:Y:S05]  /*ac80*/  BRA `(.L_x_267) ;  /* 0xfffffff000f07947 */ /* 0x000fea000383ffff */
.L_x_238:
[----:B0-----:R0:W1:Y:S02]  /*ac90*/  SYNCS.PHASECHK.TRANS64.TRYWAIT P0, [R6+URZ], R5 ;  /* 0x00000005060075a7 */ /* 0x001064000800017f */
[----:B-1----:R-:W-:Y:S05]  /*aca0*/  @!P0 NANOSLEEP.SYNCS 0x989680 ;  /* 0x009896800000895d */ /* 0x002fea0003900000 */
[----:B------:R-:W1:Y:S02]  /*acb0*/  @!P0 SYNCS.PHASECHK.TRANS64 P0, [R6+URZ], R5 ;  /* 0x00000005060085a7 */ /* 0x000e64000800007f */
[----:B-1----:R-:W-:Y:S05]  /*acc0*/  @!P0 BRA `(.L_x_238) ;  /* 0xfffffffc00f08947 */ /* 0x002fea000383ffff */
[----:B------:R-:W-:Y:S05]  /*acd0*/  BRA `(.L_x_268) ;  /* 0xfffffff400007947 */ /* 0x000fea000383ffff */
.L_x_239:
[----:B0-----:R0:W1:Y:S02]  /*ace0*/  SYNCS.PHASECHK.TRANS64.TRYWAIT P0, [R9+URZ], R4 ;  /* 0x00000004090075a7 */ /* 0x001064000800017f */
[----:B-1----:R-:W-:Y:S05]  /*acf0*/  @!P0 NANOSLEEP.SYNCS 0x989680 ;  /* 0x009896800000895d */ /* 0x002fea0003900000 */
[----:B------:R-:W1:Y:S02]  /*ad00*/  @!P0 SYNCS.PHASECHK.TRANS64 P0, [R9+URZ], R4 ;  /* 0x00000004090085a7 */ /* 0x000e64000800007f */
[----:B-1----:R-:W-:Y:S05]  /*ad10*/  @!P0 BRA `(.L_x_239) ;  /* 0xfffffffc00f08947 */ /* 0x002fea000383ffff */
[----:B------:R-:W-:Y:S05]  /*ad20*/  BRA `(.L_x_269) ;  /* 0xfffffff400107947 */ /* 0x000fea000383ffff */
.L_x_240:
[----:B0-----:R0:W1:Y:S02]  /*ad30*/  SYNCS.PHASECHK.TRANS64.TRYWAIT P0, [R6+URZ], R5 ;  /* 0x00000005060075a7 */ /* 0x001064000800017f */
[----:B-1----:R-:W-:Y:S05]  /*ad40*/  @!P0 NANOSLEEP.SYNCS 0x989680 ;  /* 0x009896800000895d */ /* 0x002fea0003900000 */
[----:B------:R-:W1:Y:S02]  /*ad50*/  @!P0 SYNCS.PHASECHK.TRANS64 P0, [R6+URZ], R5 ;  /* 0x00000005060085a7 */ /* 0x000e64000800007f */
[----:B-1----:R-:W-:Y:S05]  /*ad60*/  @!P0 BRA `(.L_x_240) ;  /* 0xfffffffc00f08947 */ /* 0x002fea000383ffff */
[----:B------:R-:W-:Y:S05]  /*ad70*/  BRA `(.L_x_270) ;  /* 0xfffffff400207947 */ /* 0x000fea000383ffff */
.L_x_241:
[----:B0-----:R0:W1:Y:S02]  /*ad80*/  SYNCS.PHASECHK.TRANS64.TRYWAIT P0, [R9+URZ], R4 ;  /* 0x00000004090075a7 */ /* 0x001064000800017f */
[----:B-1----:R-:W-:Y:S05]  /*ad90*/  @!P0 NANOSLEEP.SYNCS 0x989680 ;  /* 0x009896800000895d */ /* 0x002fea0003900000 */
[----:B------:R-:W1:Y:S02]  /*ada0*/  @!P0 SYNCS.PHASECHK.TRANS64 P0, [R9+URZ], R4 ;  /* 0x00000004090085a7 */ /* 0x000e64000800007f */
[----:B-1----:R-:W-:Y:S05]  /*adb0*/  @!P0 BRA `(.L_x_241) ;  /* 0xfffffffc00f08947 */ /* 0x002fea000383ffff */
[----:B------:R-:W-:Y:S05]  /*adc0*/  BRA `(.L_x_271) ;  /* 0xfffffff400307947 */ /* 0x000fea000383ffff */
.L_x_242:
[----:B0-----:R0:W1:Y:S02]  /*add0*/  SYNCS.PHASECHK.TRANS64.TRYWAIT P0, [R6+URZ], R5 ;  /* 0x00000005060075a7 */ /* 0x001064000800017f */
[----:B-1----:R-:W-:Y:S05]  /*ade0*/  @!P0 NANOSLEEP.SYNCS 0x989680 ;  /* 0x009896800000895d */ /* 0x002fea0003900000 */
[----:B------:R-:W1:Y:S02]  /*adf0*/  @!P0 SYNCS.PHASECHK.TRANS64 P0, [R6+URZ], R5 ;  /* 0x00000005060085a7 */ /* 0x000e64000800007f */
[----:B-1----:R-:W-:Y:S05]  /*ae00*/  @!P0 BRA `(.L_x_242) ;  /* 0xfffffffc00f08947 */ /* 0x002fea000383ffff */
[----:B------:R-:W-:Y:S05]  /*ae10*/  BRA `(.L_x_272) ;  /* 0xfffffff400407947 */ /* 0x000fea000383ffff */
.L_x_243:
[----:B0-----:R0:W1:Y:S02]  /*ae20*/  SYNCS.PHASECHK.TRANS64.TRYWAIT P0, [R9+URZ], R4 ;  /* 0x00000004090075a7 */ /* 0x001064000800017f */
[----:B-1----:R-:W-:Y:S05]  /*ae30*/  @!P0 NANOSLEEP.SYNCS 0x989680 ;  /* 0x009896800000895d */ /* 0x002fea0003900000 */
[----:B------:R-:W1:Y:S02]  /*ae40*/  @!P0 SYNCS.PHASECHK.TRANS64 P0, [R9+URZ], R4 ;  /* 0x00000004090085a7 */ /* 0x000e64000800007f */
[----:B-1----:R-:W-:Y:S05]  /*ae50*/  @!P0 BRA `(.L_x_243) ;  /* 0xfffffffc00f08947 */ /* 0x002fea000383ffff */
[----:B------:R-:W-:Y:S05]  /*ae60*/  BRA `(.L_x_273) ;  /* 0xfffffff400507947 */ /* 0x000fea000383ffff */
.L_x_244:
[----:B0-----:R0:W1:Y:S02]  /*ae70*/  SYNCS.PHASECHK.TRANS64.TRYWAIT P0, [R6+URZ], R5 ;  /* 0x00000005060075a7 */ /* 0x001064000800017f */
[----:B-1----:R-:W-:Y:S05]  /*ae80*/  @!P0 NANOSLEEP.SYNCS 0x989680 ;  /* 0x009896800000895d */ /* 0x002fea0003900000 */
[----:B------:R-:W1:Y:S02]  /*ae90*/  @!P0 SYNCS.PHASECHK.TRANS64 P0, [R6+URZ], R5 ;  /* 0x00000005060085a7 */ /* 0x000e64000800007f */
[----:B-1----:R-:W-:Y:S05]  /*aea0*/  @!P0 BRA `(.L_x_244) ;  /* 0xfffffffc00f08947 */ /* 0x002fea000383ffff */
[----:B------:R-:W-:Y:S05]  /*aeb0*/  BRA `(.L_x_274) ;  /* 0xfffffff400607947 */ /* 0x000fea000383ffff */
.L_x_245:
[----:B0-----:R0:W1:Y:S02]  /*aec0*/  SYNCS.PHASECHK.TRANS64.TRYWAIT P0, [R9+URZ], R4 ;  /* 0x00000004090075a7 */ /* 0x001064000800017f */
[----:B-1----:R-:W-:Y:S05]  /*aed0*/  @!P0 NANOSLEEP.SYNCS 0x989680 ;  /* 0x009896800000895d */ /* 0x002fea0003900000 */
[----:B------:R-:W1:Y:S02]  /*aee0*/  @!P0 SYNCS.PHASECHK.TRANS64 P0, [R9+URZ], R4 ;  /* 0x00000004090085a7 */ /* 0x000e64000800007f */
[----:B-1----:R-:W-:Y:S05]  /*aef0*/  @!P0 BRA `(.L_x_245) ;  /* 0xfffffffc00f08947 */ /* 0x002fea000383ffff */
[----:B------:R-:W-:Y:S05]  /*af00*/  BRA `(.L_x_275) ;  /* 0xfffffff400707947 */ /* 0x000fea000383ffff */
.L_x_246:
[----:B0-----:R0:W1:Y:S02]  /*af10*/  SYNCS.PHASECHK.TRANS64.TRYWAIT P0, [R6+URZ], R5 ;  /* 0x00000005060075a7 */ /* 0x001064000800017f */
[----:B-1----:R-:W-:Y:S05]  /*af20*/  @!P0 NANOSLEEP.SYNCS 0x989680 ;  /* 0x009896800000895d */ /* 0x002fea0003900000 */
[----:B------:R-:W1:Y:S02]  /*af30*/  @!P0 SYNCS.PHASECHK.TRANS64 P0, [R6+URZ], R5 ;  /* 0x00000005060085a7 */ /* 0x000e64000800007f */
[----:B-1----:R-:W-:Y:S05]  /*af40*/  @!P0 BRA `(.L_x_246) ;  /* 0xfffffffc00f08947 */ /* 0x002fea000383ffff */
[----:B------:R-:W-:Y:S05]  /*af50*/  BRA `(.L_x_276) ;  /* 0xfffffff400807947 */ /* 0x000fea000383ffff */
.L_x_247:
[----:B0-----:R0:W1:Y:S02]  /*af60*/  SYNCS.PHASECHK.TRANS64.TRYWAIT P0, [R9+URZ], R4 ;  /* 0x00000004090075a7 */ /* 0x001064000800017f */
[----:B-1----:R-:W-:Y:S05]  /*af70*/  @!P0 NANOSLEEP.SYNCS 0x989680 ;  /* 0x009896800000895d */ /* 0x002fea0003900000 */
[----:B------:R-:W1:Y:S02]  /*af80*/  @!P0 SYNCS.PHASECHK.TRANS64 P0, [R9+URZ], R4 ;  /* 0x00000004090085a7 */ /* 0x000e64000800007f */
[----:B-1----:R-:W-:Y:S05]  /*af90*/  @!P0 BRA `(.L_x_247) ;  /* 0xfffffffc00f08947 */ /* 0x002fea000383ffff */
[----:B------:R-:W-:Y:S05]  /*afa0*/  BRA `(.L_x_277) ;  /* 0xfffffff400907947 */ /* 0x000fea000383ffff */
.L_x_248:
[----:B0-----:R0:W1:Y:S02]  /*afb0*/  SYNCS.PHASECHK.TRANS64.TRYWAIT P0, [R6+URZ], R5 ;  /* 0x00000005060075a7 */ /* 0x001064000800017f */
[----:B-1----:R-:W-:Y:S05]  /*afc0*/  @!P0 NANOSLEEP.SYNCS 0x989680 ;  /* 0x009896800000895d */ /* 0x002fea0003900000 */
[----:B------:R-:W1:Y:S02]  /*afd0*/  @!P0 SYNCS.PHASECHK.TRANS64 P0, [R6+URZ], R5 ;  /* 0x00000005060085a7 */ /* 0x000e64000800007f */
[----:B-1----:R-:W-:Y:S05]  /*afe0*/  @!P0 BRA `(.L_x_248) ;  /* 0xfffffffc00f08947 */ /* 0x002fea000383ffff */
[----:B------:R-:W-:Y:S05]  /*aff0*/  BRA `(.L_x_278) ;  /* 0xfffffff400a07947 */ /* 0x000fea000383ffff */
.L_x_249:
[----:B-1----:R1:W2:Y:S02]  /*b000*/  SYNCS.PHASECHK.TRANS64.TRYWAIT P0, [R9+URZ], R4 ;  /* 0x00000004090075a7 */ /* 0x0022a4000800017f */
[----:B--2---:R-:W-:Y:S05]  /*b010*/  @!P0 NANOSLEEP.SYNCS 0x989680 ;  /* 0x009896800000895d */ /* 0x004fea0003900000 */
[----:B------:R-:W2:Y:S02]  /*b020*/  @!P0 SYNCS.PHASECHK.TRANS64 P0, [R9+URZ], R4 ;  /* 0x00000004090085a7 */ /* 0x000ea4000800007f */
[----:B--2---:R-:W-:Y:S05]  /*b030*/  @!P0 BRA `(.L_x_249) ;  /* 0xfffffffc00f08947 */ /* 0x004fea000383ffff */
[----:B------:R-:W-:Y:S05]  /*b040*/  BRA `(.L_x_279) ;  /* 0xfffffff400a87947 */ /* 0x000fea000383ffff */
.L_x_280:
[----:B------:R-:W-:-:S00]  /*b050*/  BRA `(.L_x_280) ;  /* 0xfffffffc00fc7947 */ /* 0x000fc0000383ffff */
[----:B------:R-:W-:-:S00]  /*b060*/  NOP ;  /* 0x0000000000007918 */ /* 0x000fc00000000000 */
        /* <DEDUP_REMOVED lines=9> */
.L_x_281:


//--------------------- .nv.global.init           --------------------------
	.section	.nv.global.init,"aw",@progbits
.nv.global.init:
	.type		$str$22,@object
	.size		$str$22,($str$23 - $str$22)
$str$22:
        /*0000*/ 	.byte	0x6b, 0x5f, 0x74, 0x69, 0x6c, 0x65, 0x5f, 0x63, 0x6f, 0x75, 0x6e, 0x74, 0x20, 0x3e, 0x3d, 0x20
        /*0010*/ 	.byte	0x31, 0x00
	.type		$str$23,@object
	.size		$str$23,(__unnamed_1 - $str$23)
$str$23:
        /*0012*/ 	.byte	0x2f, 0x74, 0x6d, 0x70, 0x2f, 0x63, 0x75, 0x74, 0x6c, 0x61, 0x73, 0x73, 0x5f, 0x73, 0x77, 0x65
        /*0022*/ 	.byte	0x65, 0x70, 0x5f, 0x73, 0x72, 0x63, 0x2f, 0x69, 0x6e, 0x63, 0x6c, 0x75, 0x64, 0x65, 0x2f, 0x63
        /*0032*/ 	.byte	0x75, 0x74, 0x6c, 0x61, 0x73, 0x73, 0x2f, 0x67, 0x65, 0x6d, 0x6d, 0x2f, 0x63, 0x6f, 0x6c, 0x6c
        /*0042*/ 	.byte	0x65, 0x63, 0x74, 0x69, 0x76, 0x65, 0x2f, 0x73, 0x6d, 0x39, 0x30, 0x5f, 0x6d, 0x6d, 0x61, 0x5f
        /*0052*/ 	.byte	0x74, 0x6d, 0x61, 0x5f, 0x67, 0x6d, 0x6d, 0x61, 0x5f, 0x73, 0x73, 0x5f, 0x77, 0x61, 0x72, 0x70
        /*0062*/ 	.byte	0x73, 0x70, 0x65, 0x63, 0x69, 0x61, 0x6c, 0x69, 0x7a, 0x65, 0x64, 0x2e, 0x68, 0x70, 0x70, 0x00
	.type		__unnamed_1,@object
	.size		__unnamed_1,(.L_0 - __unnamed_1)
__unnamed_1:
        /*0072*/ 	.byte	0x76, 0x6f, 0x69, 0x64, 0x20, 0x63, 0x75, 0x74, 0x6c, 0x61, 0x73, 0x73, 0x3a, 0x3a, 0x67, 0x65
        /* <DEDUP_REMOVED lines=180> */
        /*0bc2*/ 	.byte	0x69, 0x74, 0x79, 0x5d, 0x00
.L_0:


//--------------------- .nv.shared._ZN7cutlass13device_kernelINS_4gemm6kernel13GemmUniversalIN4cute5tupleIJiiiiEEENS1_10collective13CollectiveMmaINS1_34MainloopSm90TmaGmmaWarpSpecializedILi23ENS5_IJNS4_1CILi1EEESB_SB_EEENS1_35KernelTmaWarpSpecializedCooperativeEEENS5_IJNSA_ILi128EEENSA_ILi176EEENSA_ILi16EEEEEENS_10bfloat16_tENS5_IJlSB_lEEESJ_SK_NS4_8TiledMMAINS4_8MMA_AtomIJNS4_4SM904GMMA27MMA_64x16x16_F32BF16BF16_SSILNSO_5MajorE0ELSQ_0ELNSO_7ScaleInE1ELSR_1EEEEEENS4_6LayoutINS5_IJNSA_ILi2EEESB_SB_EEENS5_IJSB_NSA_ILi0EEESX_EEEEENS5_IJNS4_10UnderscoreES10_S10_EEEEENS4_13SM90_TMA_LOADENS4_14ComposedLayoutINS4_7SwizzleILi1ELi4ELi3EEENS4_18smem_ptr_flag_bitsILi16EEENSU_INS5_IJNSA_ILi8EEESH_EEENS5_IJSH_SB_EEEEEEEvNS4_8identityES13_S1D_vS1E_EENS_8epilogue10collective6detail29Sm90TmaWarpSpecializedAdapterINS1H_15DefaultEpilogueISJ_SK_SK_NS1G_6thread17LinearCombinationISJ_Li1EffLNS1L_9ScaleType4KindE0ELNS_15FloatRoundStyleE2ESJ_EENS1_15EpilogueDefaultEEEEEvvEEEEvNT_6ParamsE --------------------------
	.section	.nv.shared._ZN7cutlass13device_kernelINS_4gemm6kernel13GemmUniversalIN4cute5tupleIJiiiiEEENS1_10collective13CollectiveMmaINS1_34MainloopSm90TmaGmmaWarpSpecializedILi23ENS5_IJNS4_1CILi1EEESB_SB_EEENS1_35KernelTmaWarpSpecializedCooperativeEEENS5_IJNSA_ILi128EEENSA_ILi176EEENSA_ILi16EEEEEENS_10bfloat16_tENS5_IJlSB_lEEESJ_SK_NS4_8TiledMMAINS4_8MMA_AtomIJNS4_4SM904GMMA27MMA_64x16x16_F32BF16BF16_SSILNSO_5MajorE0ELSQ_0ELNSO_7ScaleInE1ELSR_1EEEEEENS4_6LayoutINS5_IJNSA_ILi2EEESB_SB_EEENS5_IJSB_NSA_ILi0EEESX_EEEEENS5_IJNS4_10UnderscoreES10_S10_EEEEENS4_13SM90_TMA_LOADENS4_14ComposedLayoutINS4_7SwizzleILi1ELi4ELi3EEENS4_18smem_ptr_flag_bitsILi16EEENSU_INS5_IJNSA_ILi8EEESH_EEENS5_IJSH_SB_EEEEEEEvNS4_8identityES13_S1D_vS1E_EENS_8epilogue10collective6detail29Sm90TmaWarpSpecializedAdapterINS1H_15DefaultEpilogueISJ_SK_SK_NS1G_6thread17LinearCombinationISJ_Li1EffLNS1L_9ScaleType4KindE0ELNS_15FloatRoundStyleE2ESJ_EENS1_15EpilogueDefaultEEEEEvvEEEEvNT_6ParamsE,"aw",@nobits
	.sectionflags	@""
	.align	16
	.zero		1024


//--------------------- .nv.shared.reserved.0     --------------------------
	.section	.nv.shared.reserved.0,"aw",@nobits
	.weak		__nv_reservedSMEM_offset_0_alias
	.size		__nv_reservedSMEM_offset_0_alias, 0, 0
	.other		__nv_reservedSMEM_offset_0_alias,@"STO_CUDA_RESERVED_SHARED STV_DEFAULT"
__nv_reservedSMEM_offset_0_alias:
	.zero		0


//--------------------- .nv.global                --------------------------
	.section	.nv.global,"aw",@nobits
.nv.global:
	.type		_ZN39_INTERNAL_5daa7395_4_k_cu_d366b04d_57454cute1_E,@object
	.size		_ZN39_INTERNAL_5daa7395_4_k_cu_d366b04d_57454cute1_E,(_ZN39_INTERNAL_5daa7395_4_k_cu_d366b04d_57454cuda3std3__45__cpo6cbeginE - _ZN39_INTERNAL_5daa7395_4_k_cu_d366b04d_57454cute1_E)
_ZN39_INTERNAL_5daa7395_4_k_cu_d366b04d_57454cute1_E:
	.zero		1
	.type		_ZN39_INTERNAL_5daa7395_4_k_cu_d366b04d_57454cuda3std3__45__cpo6cbeginE,@object
	.size		_ZN39_INTERNAL_5daa7395_4_k_cu_d366b04d_57454cuda3std3__45__cpo6cbeginE,(_ZN39_INTERNAL_5daa7395_4_k_cu_d366b04d_57454cuda3std3__48in_placeE - _ZN39_INTERNAL_5daa7395_4_k_cu_d366b04d_57454cuda3std3__45__cpo6cbeginE)
_ZN39_INTERNAL_5daa7395_4_k_cu_d366b04d_57454cuda3std3__45__cpo6cbeginE:
	.zero		1
	.type		_ZN39_INTERNAL_5daa7395_4_k_cu_d366b04d_57454cuda3std3__48in_placeE,@object
	.size		_ZN39_INTERNAL_5daa7395_4_k_cu_d366b04d_57454cuda3std3__48in_placeE,(_ZN39_INTERNAL_5daa7395_4_k_cu_d366b04d_57454cuda3std6ranges3__45__cpo9iter_moveE - _ZN39_INTERNAL_5daa7395_4_k_cu_d366b04d_57454cuda3std3__48in_placeE)
_ZN39_INTERNAL_5daa7395_4_k_cu_d366b04d_57454cuda3std3__48in_placeE:
	.zero		1
	.type		_ZN39_INTERNAL_5daa7395_4_k_cu_d366b04d_57454cuda3std6ranges3__45__cpo9iter_moveE,@object
	.size		_ZN39_INTERNAL_5daa7395_4_k_cu_d366b04d_57454cuda3std6ranges3__45__cpo9iter_moveE,(_ZN39_INTERNAL_5daa7395_4_k_cu_d366b04d_57454cuda3std3__45__cpo5beginE - _ZN39_INTERNAL_5daa7395_4_k_cu_d366b04d_57454cuda3std6ranges3__45__cpo9iter_moveE)
_ZN39_INTERNAL_5daa7395_4_k_cu_d366b04d_57454cuda3std6ranges3__45__cpo9iter_moveE:
	.zero		1
	.type		_ZN39_INTERNAL_5daa7395_4_k_cu_d366b04d_57454cuda3std3__45__cpo5beginE,@object
	.size		_ZN39_INTERNAL_5daa7395_4_k_cu_d366b04d_57454cuda3std3__45__cpo5beginE,(_ZN39_INTERNAL_5daa7395_4_k_cu_d366b04d_57454cuda3std3__441_GLOBAL__N__5daa7395_4_k_cu_d366b04d_57456ignoreE - _ZN39_INTERNAL_5daa7395_4_k_cu_d366b04d_57454cuda3std3__45__cpo5beginE)
_ZN39_INTERNAL_5daa7395_4_k_cu_d366b04d_57454cuda3std3__45__cpo5beginE:
	.zero		1
	.type		_ZN39_INTERNAL_5daa7395_4_k_cu_d366b04d_57454cuda3std3__441_GLOBAL__N__5daa7395_4_k_cu_d366b04d_57456ignoreE,@object
	.size		_ZN39_INTERNAL_5daa7395_4_k_cu_d366b04d_57454cuda3std3__441_GLOBAL__N__5daa7395_4_k_cu_d366b04d_57456ignoreE,(_ZN39_INTERNAL_5daa7395_4_k_cu_d366b04d_57454cute7productE - _ZN39_INTERNAL_5daa7395_4_k_cu_d366b04d_57454cuda3std3__441_GLOBAL__N__5daa7395_4_k_cu_d366b04d_57456ignoreE)
_ZN39_INTERNAL_5daa7395_4_k_cu_d366b04d_57454cuda3std3__441_GLOBAL__N__5daa7395_4_k_cu_d366b04d_57456ignoreE:
	.zero		1
	.type		_ZN39_INTERNAL_5daa7395_4_k_cu_d366b04d_57454cute7productE,@object
	.size		_ZN39_INTERNAL_5daa7395_4_k_cu_d366b04d_57454cute7productE,(_ZN39_INTERNAL_5daa7395_4_k_cu_d366b04d_57454cuda3std3__45__cpo3endE - _ZN39_INTERNAL_5daa7395_4_k_cu_d366b04d_57454cute7productE)
_ZN39_INTERNAL_5daa7395_4_k_cu_d366b04d_57454cute7productE:
	.zero		1
	.type		_ZN39_INTERNAL_5daa7395_4_k_cu_d366b04d_57454cuda3std3__45__cpo3endE,@object
	.size		_ZN39_INTERNAL_5daa7395_4_k_cu_d366b04d_57454cuda3std3__45__cpo3endE,(_ZN39_INTERNAL_5daa7395_4_k_cu_d366b04d_57454cuda3std3__419piecewise_constructE - _ZN39_INTERNAL_5daa7395_4_k_cu_d366b04d_57454cuda3std3__45__cpo3endE)
_ZN39_INTERNAL_5daa7395_4_k_cu_d366b04d_57454cuda3std3__45__cpo3endE:
	.zero		1
	.type		_ZN39_INTERNAL_5daa7395_4_k_cu_d366b04d_57454cuda3std3__419piecewise_constructE,@object
	.size		_ZN39_INTERNAL_5daa7395_4_k_cu_d366b04d_57454cuda3std3__419piecewise_constructE,(_ZN39_INTERNAL_5daa7395_4_k_cu_d366b04d_57454cuda3std3__45__cpo4cendE - _ZN39_INTERNAL_5daa7395_4_k_cu_d366b04d_57454cuda3std3__419piecewise_constructE)
_ZN39_INTERNAL_5daa7395_4_k_cu_d366b04d_57454cuda3std3__419piecewise_constructE:
	.zero		1
	.type		_ZN39_INTERNAL_5daa7395_4_k_cu_d366b04d_57454cuda3std3__45__cpo4cendE,@object
	.size		_ZN39_INTERNAL_5daa7395_4_k_cu_d366b04d_57454cuda3std3__45__cpo4cendE,(_ZN39_INTERNAL_5daa7395_4_k_cu_d366b04d_57454cuda3std6ranges3__45__cpo4swapE - _ZN39_INTERNAL_5daa7395_4_k_cu_d366b04d_57454cuda3std3__45__cpo4cendE)
_ZN39_INTERNAL_5daa7395_4_k_cu_d366b04d_57454cuda3std3__45__cpo4cendE:
	.zero		1
	.type		_ZN39_INTERNAL_5daa7395_4_k_cu_d366b04d_57454cuda3std6ranges3__45__cpo4swapE,@object
	.size		_ZN39_INTERNAL_5daa7395_4_k_cu_d366b04d_57454cuda3std6ranges3__45__cpo4swapE,(.L_8 - _ZN39_INTERNAL_5daa7395_4_k_cu_d366b04d_57454cuda3std6ranges3__45__cpo4swapE)
_ZN39_INTERNAL_5daa7395_4_k_cu_d366b04d_57454cuda3std6ranges3__45__cpo4swapE:
	.zero		1
.L_8:


//--------------------- .nv.constant0._ZN7cutlass13device_kernelINS_4gemm6kernel13GemmUniversalIN4cute5tupleIJiiiiEEENS1_10collective13CollectiveMmaINS1_34MainloopSm90TmaGmmaWarpSpecializedILi23ENS5_IJNS4_1CILi1EEESB_SB_EEENS1_35KernelTmaWarpSpecializedCooperativeEEENS5_IJNSA_ILi128EEENSA_ILi176EEENSA_ILi16EEEEEENS_10bfloat16_tENS5_IJlSB_lEEESJ_SK_NS4_8TiledMMAINS4_8MMA_AtomIJNS4_4SM904GMMA27MMA_64x16x16_F32BF16BF16_SSILNSO_5MajorE0ELSQ_0ELNSO_7ScaleInE1ELSR_1EEEEEENS4_6LayoutINS5_IJNSA_ILi2EEESB_SB_EEENS5_IJSB_NSA_ILi0EEESX_EEEEENS5_IJNS4_10UnderscoreES10_S10_EEEEENS4_13SM90_TMA_LOADENS4_14ComposedLayoutINS4_7SwizzleILi1ELi4ELi3EEENS4_18smem_ptr_flag_bitsILi16EEENSU_INS5_IJNSA_ILi8EEESH_EEENS5_IJSH_SB_EEEEEEEvNS4_8identityES13_S1D_vS1E_EENS_8epilogue10collective6detail29Sm90TmaWarpSpecializedAdapterINS1H_15DefaultEpilogueISJ_SK_SK_NS1G_6thread17LinearCombinationISJ_Li1EffLNS1L_9ScaleType4KindE0ELNS_15FloatRoundStyleE2ESJ_EENS1_15EpilogueDefaultEEEEEvvEEEEvNT_6ParamsE --------------------------
	.section	.nv.constant0._ZN7cutlass13device_kernelINS_4gemm6kernel13GemmUniversalIN4cute5tupleIJiiiiEEENS1_10collective13CollectiveMmaINS1_34MainloopSm90TmaGmmaWarpSpecializedILi23ENS5_IJNS4_1CILi1EEESB_SB_EEENS1_35KernelTmaWarpSpecializedCooperativeEEENS5_IJNSA_ILi128EEENSA_ILi176EEENSA_ILi16EEEEEENS_10bfloat16_tENS5_IJlSB_lEEESJ_SK_NS4_8TiledMMAINS4_8MMA_AtomIJNS4_4SM904GMMA27MMA_64x16x16_F32BF16BF16_SSILNSO_5MajorE0ELSQ_0ELNSO_7ScaleInE1ELSR_1EEEEEENS4_6LayoutINS5_IJNSA_ILi2EEESB_SB_EEENS5_IJSB_NSA_ILi0EEESX_EEEEENS5_IJNS4_10UnderscoreES10_S10_EEEEENS4_13SM90_TMA_LOADENS4_14ComposedLayoutINS4_7SwizzleILi1ELi4ELi3EEENS4_18smem_ptr_flag_bitsILi16EEENSU_INS5_IJNSA_ILi8EEESH_EEENS5_IJSH_SB_EEEEEEEvNS4_8identityES13_S1D_vS1E_EENS_8epilogue10collective6detail29Sm90TmaWarpSpecializedAdapterINS1H_15DefaultEpilogueISJ_SK_SK_NS1G_6thread17LinearCombinationISJ_Li1EffLNS1L_9ScaleType4KindE0ELNS_15FloatRoundStyleE2ESJ_EENS1_15EpilogueDefaultEEEEEvvEEEEvNT_6ParamsE,"a",@progbits
	.sectionflags	@""
	.align	4
.nv.constant0._ZN7cutlass13device_kernelINS_4gemm6kernel13GemmUniversalIN4cute5tupleIJiiiiEEENS1_10collective13CollectiveMmaINS1_34MainloopSm90TmaGmmaWarpSpecializedILi23ENS5_IJNS4_1CILi1EEESB_SB_EEENS1_35KernelTmaWarpSpecializedCooperativeEEENS5_IJNSA_ILi128EEENSA_ILi176EEENSA_ILi16EEEEEENS_10bfloat16_tENS5_IJlSB_lEEESJ_SK_NS4_8TiledMMAINS4_8MMA_AtomIJNS4_4SM904GMMA27MMA_64x16x16_F32BF16BF16_SSILNSO_5MajorE0ELSQ_0ELNSO_7ScaleInE1ELSR_1EEEEEENS4_6LayoutINS5_IJNSA_ILi2EEESB_SB_EEENS5_IJSB_NSA_ILi0EEESX_EEEEENS5_IJNS4_10UnderscoreES10_S10_EEEEENS4_13SM90_TMA_LOADENS4_14ComposedLayoutINS4_7SwizzleILi1ELi4ELi3EEENS4_18smem_ptr_flag_bitsILi16EEENSU_INS5_IJNSA_ILi8EEESH_EEENS5_IJSH_SB_EEEEEEEvNS4_8identityES13_S1D_vS1E_EENS_8epilogue10collective6detail29Sm90TmaWarpSpecializedAdapterINS1H_15DefaultEpilogueISJ_SK_SK_NS1G_6thread17LinearCombinationISJ_Li1EffLNS1L_9ScaleType4KindE0ELNS_15FloatRoundStyleE2ESJ_EENS1_15EpilogueDefaultEEEEEvvEEEEvNT_6ParamsE:
	.zero		1664


//--------------------- SYMBOLS --------------------------

	.type		.nv.reservedSmem.offset0,@object
	.size		.nv.reservedSmem.offset0,0x4
	.type		__assertfail,@function
